	.headerflags	@"EF_CUDA_TEXMODE_UNIFIED EF_CUDA_64BIT_ADDRESS EF_CUDA_ACCELERATORS EF_CUDA_SM90 EF_CUDA_VIRTUAL_SM(EF_CUDA_SM90)"
	.elftype	@"ET_EXEC"


//--------------------- .nv.info                  --------------------------
	.section	.nv.info,"",@"SHT_CUDA_INFO"
	.align	4


	//----- nvinfo : EIATTR_REGCOUNT
	.align		4
        /*0000*/ 	.byte	0x04, 0x2f
        /*0002*/ 	.short	(.L_2 - .L_1)
	.align		4
.L_1:
        /*0004*/ 	.word	index@(triton_per_fused_add_div_max_mean_mul_neg_pow_relu_sub_sum_6)
        /*0008*/ 	.word	0x00000020


	//----- nvinfo : EIATTR_MIN_STACK_SIZE
	.align		4
.L_2:
        /*000c*/ 	.byte	0x04, 0x12
        /*000e*/ 	.short	(.L_4 - .L_3)
	.align		4
.L_3:
        /*0010*/ 	.word	index@(triton_per_fused_add_div_max_mean_mul_neg_pow_relu_sub_sum_6)
        /*0014*/ 	.word	0x00000000


	//----- nvinfo : EIATTR_FRAME_SIZE
	.align		4
.L_4:
        /*0018*/ 	.byte	0x04, 0x11
        /*001a*/ 	.short	(.L_6 - .L_5)
	.align		4
.L_5:
        /*001c*/ 	.word	index@(triton_per_fused_add_div_max_mean_mul_neg_pow_relu_sub_sum_6)
        /*0020*/ 	.word	0x00000000


	//----- nvinfo : EIATTR_MIN_STACK_SIZE
	.align		4
.L_6:
        /*0024*/ 	.byte	0x04, 0x12
        /*0026*/ 	.short	(.L_8 - .L_7)
	.align		4
.L_7:
        /*0028*/ 	.word	index@(triton_per_fused_add_div_max_mean_mul_neg_pow_relu_sub_sum_6)
        /*002c*/ 	.word	0x00000000
.L_8:


//--------------------- .nv.info.triton_per_fused_add_div_max_mean_mul_neg_pow_relu_sub_sum_6 --------------------------
	.section	.nv.info.triton_per_fused_add_div_max_mean_mul_neg_pow_relu_sub_sum_6,"",@"SHT_CUDA_INFO"
	.sectionflags	@""
	.align	4


	//----- nvinfo : EIATTR_CUDA_API_VERSION
	.align		4
        /*0000*/ 	.byte	0x04, 0x37
        /*0002*/ 	.short	(.L_10 - .L_9)
.L_9:
        /*0004*/ 	.word	0x0000007c


	//----- nvinfo : EIATTR_KPARAM_INFO
	.align		4
.L_10:
        /*0008*/ 	.byte	0x04, 0x17
        /*000a*/ 	.short	(.L_12 - .L_11)
.L_11:
        /*000c*/ 	.word	0x00000000
        /*0010*/ 	.short	0x0004
        /*0012*/ 	.short	0x0020
        /*0014*/ 	.byte	0x00, 0xf0, 0x11, 0x00


	//----- nvinfo : EIATTR_KPARAM_INFO
	.align		4
.L_12:
        /*0018*/ 	.byte	0x04, 0x17
        /*001a*/ 	.short	(.L_14 - .L_13)
.L_13:
        /*001c*/ 	.word	0x00000000
        /*0020*/ 	.short	0x0003
        /*0022*/ 	.short	0x0018
        /*0024*/ 	.byte	0x00, 0xf4, 0x21, 0x00


	//----- nvinfo : EIATTR_KPARAM_INFO
	.align		4
.L_14:
        /*0028*/ 	.byte	0x04, 0x17
        /*002a*/ 	.short	(.L_16 - .L_15)
.L_15:
        /*002c*/ 	.word	0x00000000
        /*0030*/ 	.short	0x0002
        /*0032*/ 	.short	0x0010
        /*0034*/ 	.byte	0x00, 0xf4, 0x21, 0x00


	//----- nvinfo : EIATTR_KPARAM_INFO
	.align		4
.L_16:
        /*0038*/ 	.byte	0x04, 0x17
        /*003a*/ 	.short	(.L_18 - .L_17)
.L_17:
        /*003c*/ 	.word	0x00000000
        /*0040*/ 	.short	0x0001
        /*0042*/ 	.short	0x0008
        /*0044*/ 	.byte	0x00, 0xf4, 0x21, 0x00


	//----- nvinfo : EIATTR_KPARAM_INFO
	.align		4
.L_18:
        /*0048*/ 	.byte	0x04, 0x17
        /*004a*/ 	.short	(.L_20 - .L_19)
.L_19:
        /*004c*/ 	.word	0x00000000
        /*0050*/ 	.short	0x0000
        /*0052*/ 	.short	0x0000
        /*0054*/ 	.byte	0x00, 0xf4, 0x21, 0x00


	//----- nvinfo : EIATTR_SPARSE_MMA_MASK
	.align		4
.L_20:
        /*0058*/ 	.byte	0x03, 0x50
        /*005a*/ 	.short	0x0000


	//----- nvinfo : EIATTR_MAXREG_COUNT
	.align		4
        /*005c*/ 	.byte	0x03, 0x1b
        /*005e*/ 	.short	0x00ff


	//----- nvinfo : EIATTR_COOP_GROUP_MASK_REGIDS
	.align		4
        /*0060*/ 	.byte	0x04, 0x29
        /*0062*/ 	.short	(.L_22 - .L_21)


	//   ....[0]....
.L_21:
        /*0064*/ 	.word	0xffffffff


	//   ....[1]....
        /*0068*/ 	.word	0xffffffff


	//   ....[2]....
        /*006c*/ 	.word	0xffffffff


	//   ....[3]....
        /*0070*/ 	.word	0xffffffff


	//   ....[4]....
        /*0074*/ 	.word	0xffffffff


	//   ....[5]....
        /*0078*/ 	.word	0xffffffff


	//----- nvinfo : EIATTR_COOP_GROUP_INSTR_OFFSETS
	.align		4
.L_22:
        /*007c*/ 	.byte	0x04, 0x28
        /*007e*/ 	.short	(.L_24 - .L_23)


	//   ....[0]....
.L_23:
        /*0080*/ 	.word	0x00001a80


	//   ....[1]....
        /*0084*/ 	.word	0x00001aa0


	//   ....[2]....
        /*0088*/ 	.word	0x00001ad0


	//   ....[3]....
        /*008c*/ 	.word	0x00001b10


	//   ....[4]....
        /*0090*/ 	.word	0x00001b30


	//   ....[5]....
        /*0094*/ 	.word	0x00001bb0


	//----- nvinfo : EIATTR_EXIT_INSTR_OFFSETS
	.align		4
.L_24:
        /*0098*/ 	.byte	0x04, 0x1c
        /*009a*/ 	.short	(.L_26 - .L_25)


	//   ....[0]....
.L_25:
        /*009c*/ 	.word	0x00001c20


	//   ....[1]....
        /*00a0*/ 	.word	0x00001c60


	//----- nvinfo : EIATTR_REQNTID
	.align		4
.L_26:
        /*00a4*/ 	.byte	0x04, 0x10
        /*00a6*/ 	.short	(.L_28 - .L_27)
.L_27:
        /*00a8*/ 	.word	0x00000040
        /*00ac*/ 	.word	0x00000001
        /*00b0*/ 	.word	0x00000001


	//----- nvinfo : EIATTR_CRS_STACK_SIZE
	.align		4
.L_28:
        /*00b4*/ 	.byte	0x04, 0x1e
        /*00b6*/ 	.short	(.L_30 - .L_29)
.L_29:
        /*00b8*/ 	.word	0x00000000


	//----- nvinfo : EIATTR_CBANK_PARAM_SIZE
	.align		4
.L_30:
        /*00bc*/ 	.byte	0x03, 0x19
        /*00be*/ 	.short	0x0024


	//----- nvinfo : EIATTR_PARAM_CBANK
	.align		4
        /*00c0*/ 	.byte	0x04, 0x0a
        /*00c2*/ 	.short	(.L_32 - .L_31)
	.align		4
.L_31:
        /*00c4*/ 	.word	index@(.nv.constant0.triton_per_fused_add_div_max_mean_mul_neg_pow_relu_sub_sum_6)
        /*00c8*/ 	.short	0x0210
        /*00ca*/ 	.short	0x0024


	//----- nvinfo : EIATTR_SW_WAR
	.align		4
.L_32:
        /*00cc*/ 	.byte	0x04, 0x36
        /*00ce*/ 	.short	(.L_34 - .L_33)
.L_33:
        /*00d0*/ 	.word	0x00000008
.L_34:


//--------------------- .nv.callgraph             --------------------------
	.section	.nv.callgraph,"",@"SHT_CUDA_CALLGRAPH"
	.align	4
	.sectionentsize	8
	.align		4
        /*0000*/ 	.word	0x00000000
	.align		4
        /*0004*/ 	.word	0xffffffff
	.align		4
        /*0008*/ 	.word	0x00000000
	.align		4
        /*000c*/ 	.word	0xfffffffe
	.align		4
        /*0010*/ 	.word	0x00000000
	.align		4
        /*0014*/ 	.word	0xfffffffd
	.align		4
        /*0018*/ 	.word	0x00000000
	.align		4
        /*001c*/ 	.word	0xfffffffc


//--------------------- .nv.constant4             --------------------------
	.section	.nv.constant4,"a",@progbits
	.align	8
	.align		8
.nv.constant4:
        /*0000*/ 	.dword	_$_str


//--------------------- .text.triton_per_fused_add_div_max_mean_mul_neg_pow_relu_sub_sum_6 --------------------------
	.section	.text.triton_per_fused_add_div_max_mean_mul_neg_pow_relu_sub_sum_6,"ax",@progbits
	.sectionflags	@"SHF_BARRIERS=1"
	.align	128
        .global         triton_per_fused_add_div_max_mean_mul_neg_pow_relu_sub_sum_6
        .type           triton_per_fused_add_div_max_mean_mul_neg_pow_relu_sub_sum_6,@function
        .size           triton_per_fused_add_div_max_mean_mul_neg_pow_relu_sub_sum_6,(.L_x_9 - triton_per_fused_add_div_max_mean_mul_neg_pow_relu_sub_sum_6)
        .other          triton_per_fused_add_div_max_mean_mul_neg_pow_relu_sub_sum_6,@"STO_CUDA_ENTRY STV_DEFAULT"
triton_per_fused_add_div_max_mean_mul_neg_pow_relu_sub_sum_6:
.text.triton_per_fused_add_div_max_mean_mul_neg_pow_relu_sub_sum_6:
[----:B------:R-:W0:Y:S02]  /*0000*/  LDC R1, c[0x0][0x28] ;  /* 0x00000a00ff017b82 */ /* 0x000e240000000800 */
[----:B------:R-:W1:Y:S01]  /*0010*/  S2R R23, SR_TID.X ;  /* 0x0000000000177919 */ /* 0x000e620000002100 */
[----:B------:R-:W2:Y:S01]  /*0020*/  LDC.64 R10, c[0x0][0x210] ;  /* 0x00008400ff0a7b82 */ /* 0x000ea20000000a00 */
[----:B------:R-:W-:-:S07]  /*0030*/  ULDC.64 UR6, c[0x0][0x208] ;  /* 0x0000820000067ab9 */ /* 0x000fce0000000a00 */
[----:B------:R-:W3:Y:S01]  /*0040*/  LDC.64 R8, c[0x0][0x228] ;  /* 0x00008a00ff087b82 */ /* 0x000ee20000000a00 */
[----:B-1----:R-:W-:-:S04]  /*0050*/  LOP3.LUT R7, R23, 0x3f, RZ, 0xc0, !PT ;  /* 0x0000003f17077812 */ /* 0x002fc800078ec0ff */
[C---:B------:R-:W-:Y:S01]  /*0060*/  SHF.L.U32 R21, R7.reuse, 0x2, RZ ;  /* 0x0000000207157819 */ /* 0x040fe200000006ff */
[----:B--2---:R-:W-:-:S04]  /*0070*/  IMAD.WIDE.U32 R10, R7, 0x4, R10 ;  /* 0x00000004070a7825 */ /* 0x004fc800078e000a */
[----:B---3--:R-:W-:Y:S01]  /*0080*/  IMAD.WIDE.U32 R8, R21, 0x4, R8 ;  /* 0x0000000415087825 */ /* 0x008fe200078e0008 */
[----:B------:R1:W2:Y:S04]  /*0090*/  LDG.E R12, desc[UR6][R10.64] ;  /* 0x000000060a0c7981 */ /* 0x0002a8000c1e1900 */
[----:B------:R-:W2:Y:S04]  /*00a0*/  LDG.E.EL R5, desc[UR6][R8.64] ;  /* 0x0000000608057981 */ /* 0x000ea8000c2e1900 */
[----:B------:R-:W3:Y:S04]  /*00b0*/  LDG.E.EL R17, desc[UR6][R8.64+0x4] ;  /* 0x0000040608117981 */ /* 0x000ee8000c2e1900 */
[----:B------:R-:W4:Y:S01]  /*00c0*/  LDG.E.EL R3, desc[UR6][R8.64+0x8] ;  /* 0x0000080608037981 */ /* 0x000f22000c2e1900 */
[----:B------:R-:W-:-:S03]  /*00d0*/  HFMA2.MMA R13, -RZ, RZ, 2.125, 0 ;  /* 0x40400000ff0d7435 */ /* 0x000fc600000001ff */
[----:B------:R5:W3:Y:S01]  /*00e0*/  LDG.E.EL R15, desc[UR6][R8.64+0xc] ;  /* 0x00000c06080f7981 */ /* 0x000ae2000c2e1900 */
[----:B-1----:R-:W-:Y:S01]  /*00f0*/  MOV R11, 0x3b18f0fe ;  /* 0x3b18f0fe000b7802 */ /* 0x002fe20000000f00 */
[----:B--2---:R-:W-:-:S05]  /*0100*/  FADD R0, R5, -R12 ;  /* 0x8000000c05007221 */ /* 0x004fca0000000000 */
[----:B------:R-:W-:-:S05]  /*0110*/  FFMA R0, R0, -R13, 1 ;  /* 0x3f80000000007423 */ /* 0x000fca000000080d */
[----:B------:R-:W-:-:S04]  /*0120*/  FSETP.GEU.AND P0, PT, R0, RZ, PT ;  /* 0x000000ff0000720b */ /* 0x000fc80003f0e000 */
[----:B------:R-:W-:-:S05]  /*0130*/  FSEL R6, R0, RZ, P0 ;  /* 0x000000ff00067208 */ /* 0x000fca0000000000 */
[----:B------:R-:W-:-:S05]  /*0140*/  FADD.FTZ R5, |R6|, -RZ ;  /* 0x800000ff06057221 */ /* 0x000fca0000010200 */
[----:B------:R-:W-:-:S04]  /*0150*/  LOP3.LUT R0, R5, 0x7fffff, RZ, 0xc0, !PT ;  /* 0x007fffff05007812 */ /* 0x000fc800078ec0ff */
[----:B------:R-:W-:-:S04]  /*0160*/  LOP3.LUT R2, R0, 0x3f800000, RZ, 0xfc, !PT ;  /* 0x3f80000000027812 */ /* 0x000fc800078efcff */
[----:B------:R-:W-:-:S13]  /*0170*/  FSETP.GT.AND P0, PT, R2, 1.4142135381698608398, PT ;  /* 0x3fb504f30200780b */ /* 0x000fda0003f04000 */
[----:B------:R-:W-:-:S04]  /*0180*/  @P0 FMUL R2, R2, 0.5 ;  /* 0x3f00000002020820 */ /* 0x000fc80000400000 */
[----:B------:R-:W-:-:S06]  /*0190*/  FADD R0, R2, 1 ;  /* 0x3f80000002007421 */ /* 0x000fcc0000000000 */
[----:B------:R-:W1:Y:S01]  /*01a0*/  MUFU.RCP R0, R0 ;  /* 0x0000000000007308 */ /* 0x000e620000001000 */
[----:B------:R-:W-:Y:S01]  /*01b0*/  FADD R19, R2, -1 ;  /* 0xbf80000002137421 */ /* 0x000fe20000000000 */
[----:B---3--:R-:W-:-:S03]  /*01c0*/  FADD R2, -R12, R17 ;  /* 0x000000110c027221 */ /* 0x008fc60000000100 */
[----:B------:R-:W-:Y:S01]  /*01d0*/  FADD R17, R19, R19 ;  /* 0x0000001313117221 */ /* 0x000fe20000000000 */
[----:B------:R-:W-:-:S05]  /*01e0*/  FFMA R4, R2, -R13, 1 ;  /* 0x3f80000002047423 */ /* 0x000fca000000080d */
[----:B------:R-:W-:Y:S01]  /*01f0*/  FSETP.GEU.AND P1, PT, R4, RZ, PT ;  /* 0x000000ff0400720b */ /* 0x000fe20003f2e000 */
[----:B-1----:R-:W-:-:S03]  /*0200*/  FMUL R10, R0, R17 ;  /* 0x00000011000a7220 */ /* 0x002fc60000400000 */
[----:B------:R-:W-:Y:S01]  /*0210*/  FSEL R4, R4, RZ, P1 ;  /* 0x000000ff04047208 */ /* 0x000fe20000800000 */
[----:B------:R-:W-:-:S04]  /*0220*/  FMUL R2, R10, R10 ;  /* 0x0000000a0a027220 */ /* 0x000fc80000400000 */
[----:B-----5:R-:W-:Y:S01]  /*0230*/  FFMA.FTZ R9, R2, R11, 0.01249298732727766037 ;  /* 0x3c4caf6302097423 */ /* 0x020fe2000001000b */
[----:B------:R-:W-:-:S03]  /*0240*/  FADD.FTZ R22, |R4|, -RZ ;  /* 0x800000ff04167221 */ /* 0x000fc60000010200 */
[----:B------:R-:W-:Y:S01]  /*0250*/  FFMA.FTZ R9, R2, R9, 0.083333469927310943604 ;  /* 0x3daaaabd02097423 */ /* 0x000fe20000010009 */
[----:B------:R-:W-:-:S03]  /*0260*/  FFMA R8, -R0, R17, R19 ;  /* 0x0000001100087223 */ /* 0x000fc60000000113 */
[----:B------:R-:W-:Y:S01]  /*0270*/  FMUL.FTZ R9, R2, R9 ;  /* 0x0000000902097220 */ /* 0x000fe20000410000 */
[----:B------:R-:W-:Y:S01]  /*0280*/  LOP3.LUT R2, R22, 0x7fffff, RZ, 0xc0, !PT ;  /* 0x007fffff16027812 */ /* 0x000fe200078ec0ff */
[----:B------:R-:W-:Y:S02]  /*0290*/  FADD R14, R8, R8 ;  /* 0x00000008080e7221 */ /* 0x000fe40000000000 */
[----:B------:R-:W-:Y:S01]  /*02a0*/  FMUL.FTZ R25, R10, R9 ;  /* 0x000000090a197220 */ /* 0x000fe20000410000 */
[----:B------:R-:W-:Y:S01]  /*02b0*/  LOP3.LUT R2, R2, 0x3f800000, RZ, 0xfc, !PT ;  /* 0x3f80000002027812 */ /* 0x000fe200078efcff */
[----:B------:R-:W-:Y:S01]  /*02c0*/  FFMA.FTZ R19, R19, -R10, R14 ;  /* 0x8000000a13137223 */ /* 0x000fe2000001000e */
[----:B------:R-:W-:Y:S01]  /*02d0*/  SHF.R.U32.HI R8, RZ, 0x17, R5 ;  /* 0x00000017ff087819 */ /* 0x000fe20000011605 */
[-C--:B------:R-:W-:Y:S01]  /*02e0*/  FFMA R10, R0, R17.reuse, R25 ;  /* 0x00000011000a7223 */ /* 0x080fe20000000019 */
[----:B------:R-:W-:Y:S02]  /*02f0*/  FSETP.GT.AND P1, PT, R2, 1.4142135381698608398, PT ;  /* 0x3fb504f30200780b */ /* 0x000fe40003f24000 */
[----:B------:R-:W-:Y:S01]  /*0300*/  I2FP.F32.U32 R8, R8 ;  /* 0x0000000800087245 */ /* 0x000fe20000201000 */
[C---:B------:R-:W-:Y:S01]  /*0310*/  FFMA R14, R0.reuse, R17, -R10 ;  /* 0x00000011000e7223 */ /* 0x040fe2000000080a */
[----:B------:R-:W-:-:S03]  /*0320*/  FMUL.FTZ R19, R0, R19 ;  /* 0x0000001300137220 */ /* 0x000fc60000410000 */
[----:B------:R-:W-:Y:S01]  /*0330*/  FADD R9, R8, -127 ;  /* 0xc2fe000008097421 */ /* 0x000fe20000000000 */
[----:B------:R-:W-:-:S03]  /*0340*/  FADD R14, R25, R14 ;  /* 0x0000000e190e7221 */ /* 0x000fc60000000000 */
[----:B------:R-:W-:Y:S01]  /*0350*/  @P0 FADD R9, R9, 1 ;  /* 0x3f80000009090421 */ /* 0x000fe20000000000 */
[----:B------:R-:W-:Y:S01]  /*0360*/  FADD R19, R19, R14 ;  /* 0x0000000e13137221 */ /* 0x000fe20000000000 */
[----:B------:R-:W-:Y:S02]  /*0370*/  @P1 FMUL R2, R2, 0.5 ;  /* 0x3f00000002021820 */ /* 0x000fe40000400000 */
[----:B------:R-:W-:Y:S01]  /*0380*/  FMUL.FTZ R14, R9, 0.693145751953125 ;  /* 0x3f317200090e7820 */ /* 0x000fe20000410000 */
[----:B------:R-:W-:Y:S01]  /*0390*/  FADD R17, R10, R19 ;  /* 0x000000130a117221 */ /* 0x000fe20000000000 */
[----:B------:R-:W-:-:S03]  /*03a0*/  FADD R8, R2, 1 ;  /* 0x3f80000002087421 */ /* 0x000fc60000000000 */
[----:B------:R-:W-:Y:S01]  /*03b0*/  FADD R0, R17, R14 ;  /* 0x0000000e11007221 */ /* 0x000fe20000000000 */
[----:B------:R-:W-:Y:S02]  /*03c0*/  FADD R10, R10, -R17 ;  /* 0x800000110a0a7221 */ /* 0x000fe40000000000 */
[----:B------:R-:W1:Y:S01]  /*03d0*/  MUFU.RCP R8, R8 ;  /* 0x0000000800087308 */ /* 0x000e620000001000 */
[----:B------:R-:W-:Y:S01]  /*03e0*/  FADD R14, R14, -R0 ;  /* 0x800000000e0e7221 */ /* 0x000fe20000000000 */
[----:B------:R-:W-:-:S03]  /*03f0*/  FADD R10, R19, R10 ;  /* 0x0000000a130a7221 */ /* 0x000fc60000000000 */
[----:B------:R-:W-:Y:S01]  /*0400*/  FADD R19, R17, R14 ;  /* 0x0000000e11137221 */ /* 0x000fe20000000000 */
[----:B------:R-:W-:Y:S01]  /*0410*/  FADD R17, R2, -1 ;  /* 0xbf80000002117421 */ /* 0x000fe20000000000 */
[----:B------:R-:W-:Y:S02]  /*0420*/  FMUL.FTZ R9, R9, 1.428606765330187045e-06 ;  /* 0x35bfbe8e09097820 */ /* 0x000fe40000410000 */
[----:B------:R-:W-:Y:S01]  /*0430*/  FADD R10, R10, R19 ;  /* 0x000000130a0a7221 */ /* 0x000fe20000000000 */
[----:B------:R-:W-:-:S03]  /*0440*/  FADD R19, R17, R17 ;  /* 0x0000001111137221 */ /* 0x000fc60000000000 */
[----:B------:R-:W-:Y:S01]  /*0450*/  FADD R25, R9, R10 ;  /* 0x0000000a09197221 */ /* 0x000fe20000000000 */
[----:B-1----:R-:W-:-:S03]  /*0460*/  FMUL R2, R8, R19 ;  /* 0x0000001308027220 */ /* 0x002fc60000400000 */
[----:B------:R-:W-:Y:S01]  /*0470*/  FADD R16, R0, R25 ;  /* 0x0000001900107221 */ /* 0x000fe20000000000 */
[----:B------:R-:W-:-:S03]  /*0480*/  FMUL R10, R2, R2 ;  /* 0x00000002020a7220 */ /* 0x000fc60000400000 */
[----:B------:R-:W-:Y:S01]  /*0490*/  FADD R0, R0, -R16 ;  /* 0x8000001000007221 */ /* 0x000fe20000000000 */
[----:B------:R-:W-:Y:S01]  /*04a0*/  FMUL.FTZ R9, R16, -0.3333333432674407959 ;  /* 0xbeaaaaab10097820 */ /* 0x000fe20000410000 */
[----:B------:R-:W-:Y:S02]  /*04b0*/  FFMA.FTZ R27, R10, R11, 0.01249298732727766037 ;  /* 0x3c4caf630a1b7423 */ /* 0x000fe4000001000b */
[----:B------:R-:W-:Y:S01]  /*04c0*/  FADD R0, R25, R0 ;  /* 0x0000000019007221 */ /* 0x000fe20000000000 */
[----:B------:R-:W-:Y:S01]  /*04d0*/  FFMA.FTZ R25, R16, -0.3333333432674407959, -R9 ;  /* 0xbeaaaaab10197823 */ /* 0x000fe20000010809 */
[----:B------:R-:W-:-:S03]  /*04e0*/  FFMA.FTZ R27, R10, R27, 0.083333469927310943604 ;  /* 0x3daaaabd0a1b7423 */ /* 0x000fc6000001001b */
[----:B------:R-:W-:Y:S01]  /*04f0*/  FFMA.FTZ R0, R0, -0.3333333432674407959, R25 ;  /* 0xbeaaaaab00007823 */ /* 0x000fe20000010019 */
[----:B------:R-:W-:Y:S01]  /*0500*/  FMUL.FTZ R27, R10, R27 ;  /* 0x0000001b0a1b7220 */ /* 0x000fe20000410000 */
[----:B------:R-:W-:Y:S02]  /*0510*/  FFMA R14, -R8, R19, R17 ;  /* 0x00000013080e7223 */ /* 0x000fe40000000111 */
[----:B------:R-:W-:Y:S01]  /*0520*/  FFMA.FTZ R16, RZ, R16, R0 ;  /* 0x00000010ff107223 */ /* 0x000fe20000010000 */
[----:B------:R-:W-:Y:S01]  /*0530*/  FMUL.FTZ R25, R2, R27 ;  /* 0x0000001b02197220 */ /* 0x000fe20000410000 */
[----:B------:R-:W-:Y:S01]  /*0540*/  FADD R14, R14, R14 ;  /* 0x0000000e0e0e7221 */ /* 0x000fe20000000000 */
[----:B------:R-:W-:Y:S01]  /*0550*/  SHF.R.U32.HI R10, RZ, 0x17, R22 ;  /* 0x00000017ff0a7819 */ /* 0x000fe20000011616 */
[----:B------:R-:W-:Y:S01]  /*0560*/  FADD.FTZ R18, R9, R16 ;  /* 0x0000001009127221 */ /* 0x000fe20000010000 */
[----:B------:R-:W-:Y:S01]  /*0570*/  FFMA R0, R8, R19, R25 ;  /* 0x0000001308007223 */ /* 0x000fe20000000019 */
[----:B------:R-:W-:Y:S01]  /*0580*/  FFMA.FTZ R17, R17, -R2, R14 ;  /* 0x8000000211117223 */ /* 0x000fe2000001000e */
[----:B------:R-:W-:-:S02]  /*0590*/  I2FP.F32.U32 R10, R10 ;  /* 0x0000000a000a7245 */ /* 0x000fc40000201000 */
[----:B------:R-:W-:Y:S01]  /*05a0*/  FFMA R2, R8, R19, -R0 ;  /* 0x0000001308027223 */ /* 0x000fe20000000800 */
[----:B------:R-:W-:Y:S01]  /*05b0*/  ISETP.NE.AND P0, PT, R18, 0x42b17218, PT ;  /* 0x42b172181200780c */ /* 0x000fe20003f05270 */
[----:B------:R-:W-:Y:S02]  /*05c0*/  FMUL.FTZ R17, R8, R17 ;  /* 0x0000001108117220 */ /* 0x000fe40000410000 */
[----:B------:R-:W-:Y:S01]  /*05d0*/  FADD R8, R25, R2 ;  /* 0x0000000219087221 */ /* 0x000fe20000000000 */
[----:B------:R-:W-:Y:S01]  /*05e0*/  FSEL R2, R18, 88.72283172607421875, P0 ;  /* 0x42b1721712027808 */ /* 0x000fe20000000000 */
[----:B------:R-:W-:Y:S02]  /*05f0*/  FADD R10, R10, -127 ;  /* 0xc2fe00000a0a7421 */ /* 0x000fe40000000000 */
[----:B------:R-:W-:Y:S02]  /*0600*/  FADD R19, R17, R8 ;  /* 0x0000000811137221 */ /* 0x000fe40000000000 */
[----:B------:R-:W-:Y:S01]  /*0610*/  @P1 FADD R10, R10, 1 ;  /* 0x3f8000000a0a1421 */ /* 0x000fe20000000000 */
[----:B------:R-:W-:Y:S01]  /*0620*/  FMUL.FTZ R17, R2, 1.4426950216293334961 ;  /* 0x3fb8aa3b02117820 */ /* 0x000fe20000410000 */
[----:B------:R-:W-:-:S02]  /*0630*/  FADD R25, R0, R19 ;  /* 0x0000001300197221 */ /* 0x000fc40000000000 */
[----:B------:R-:W-:-:S03]  /*0640*/  FMUL.FTZ R8, R10, 0.693145751953125 ;  /* 0x3f3172000a087820 */ /* 0x000fc60000410000 */
[----:B------:R-:W1:Y:S01]  /*0650*/  FRND.TRUNC R17, R17 ;  /* 0x0000001100117307 */ /* 0x000e62000020d000 */
[----:B------:R-:W-:Y:S01]  /*0660*/  FADD R14, R25, R8 ;  /* 0x00000008190e7221 */ /* 0x000fe20000000000 */
[----:B------:R-:W-:-:S03]  /*0670*/  FADD R0, R0, -R25 ;  /* 0x8000001900007221 */ /* 0x000fc60000000000 */
[----:B------:R-:W-:Y:S01]  /*0680*/  FADD R8, R8, -R14 ;  /* 0x8000000e08087221 */ /* 0x000fe20000000000 */
[----:B------:R-:W-:-:S03]  /*0690*/  FADD R0, R19, R0 ;  /* 0x0000000013007221 */ /* 0x000fc60000000000 */
[----:B------:R-:W-:Y:S01]  /*06a0*/  FADD R25, R25, R8 ;  /* 0x0000000819197221 */ /* 0x000fe20000000000 */
[----:B------:R-:W-:Y:S01]  /*06b0*/  HFMA2.MMA R8, -RZ, RZ, 3.4921875, 0 ;  /* 0x42fc0000ff087435 */ /* 0x000fe200000001ff */
[----:B------:R-:W-:Y:S02]  /*06c0*/  FMUL.FTZ R10, R10, 1.428606765330187045e-06 ;  /* 0x35bfbe8e0a0a7820 */ /* 0x000fe40000410000 */
[----:B------:R-:W-:Y:S01]  /*06d0*/  FADD R25, R0, R25 ;  /* 0x0000001900197221 */ /* 0x000fe20000000000 */
[----:B-1----:R-:W-:-:S03]  /*06e0*/  FADD.FTZ R0, |R17|, -RZ ;  /* 0x800000ff11007221 */ /* 0x002fc60000010200 */
[----:B------:R-:W-:Y:S02]  /*06f0*/  FADD R27, R10, R25 ;  /* 0x000000190a1b7221 */ /* 0x000fe40000000000 */
[----:B------:R-:W-:Y:S02]  /*0700*/  FSETP.GT.AND P0, PT, R0, 126, PT ;  /* 0x42fc00000000780b */ /* 0x000fe40003f04000 */
[----:B------:R-:W-:Y:S01]  /*0710*/  LOP3.LUT R0, R8, 0x80000000, R17, 0xb8, !PT ;  /* 0x8000000008007812 */ /* 0x000fe200078eb811 */
[----:B------:R-:W-:-:S03]  /*0720*/  FADD R19, R14, R27 ;  /* 0x0000001b0e137221 */ /* 0x000fc60000000000 */
[----:B------:R-:W-:Y:S01]  /*0730*/  FSEL R25, R0, R17, P0 ;  /* 0x0000001100197208 */ /* 0x000fe20000000000 */
[----:B------:R-:W-:Y:S01]  /*0740*/  FADD R0, R14, -R19 ;  /* 0x800000130e007221 */ /* 0x000fe20000000000 */
[----:B------:R-:W-:-:S03]  /*0750*/  FMUL.FTZ R14, R19, -0.3333333432674407959 ;  /* 0xbeaaaaab130e7820 */ /* 0x000fc60000410000 */
[----:B------:R-:W-:Y:S01]  /*0760*/  FFMA.FTZ R2, R25, -0.69314718246459960938, R2 ;  /* 0xbf31721819027823 */ /* 0x000fe20000010002 */
[----:B------:R-:W-:Y:S01]  /*0770*/  FADD R0, R27, R0 ;  /* 0x000000001b007221 */ /* 0x000fe20000000000 */
[----:B------:R-:W-:Y:S02]  /*0780*/  FFMA.FTZ R17, R19, -0.3333333432674407959, -R14 ;  /* 0xbeaaaaab13117823 */ /* 0x000fe4000001080e */
[----:B------:R-:W-:Y:S02]  /*0790*/  FFMA.FTZ R2, R25, 1.9046542121259335545e-09, R2 ;  /* 0x3102e30819027823 */ /* 0x000fe40000010002 */
[----:B------:R-:W-:Y:S02]  /*07a0*/  FFMA.FTZ R0, R0, -0.3333333432674407959, R17 ;  /* 0xbeaaaaab00007823 */ /* 0x000fe40000010011 */
[----:B------:R-:W-:Y:S02]  /*07b0*/  FMUL R2, R2, 1.4426950216293334961 ;  /* 0x3fb8aa3b02027820 */ /* 0x000fe40000400000 */
[----:B------:R-:W-:-:S02]  /*07c0*/  FFMA.FTZ R17, RZ, R19, R0 ;  /* 0x00000013ff117223 */ /* 0x000fc40000010000 */
[----:B------:R-:W1:Y:S02]  /*07d0*/  MUFU.EX2 R27, R2 ;  /* 0x00000002001b7308 */ /* 0x000e640000000800 */
[----:B------:R-:W-:Y:S01]  /*07e0*/  FADD.FTZ R19, R14, R17 ;  /* 0x000000110e137221 */ /* 0x000fe20000010000 */
[----:B------:R-:W-:-:S04]  /*07f0*/  FADD R0, R25, 12583039 ;  /* 0x4b40007f19007421 */ /* 0x000fc80000000000 */
[C---:B------:R-:W-:Y:S02]  /*0800*/  ISETP.NE.AND P0, PT, R19.reuse, 0x42b17218, PT ;  /* 0x42b172181300780c */ /* 0x040fe40003f05270 */
[----:B------:R-:W-:Y:S02]  /*0810*/  SHF.L.U32 R0, R0, 0x17, RZ ;  /* 0x0000001700007819 */ /* 0x000fe400000006ff */
[----:B------:R-:W-:-:S03]  /*0820*/  FSEL R25, R19, 88.72283172607421875, P0 ;  /* 0x42b1721713197808 */ /* 0x000fc60000000000 */
[----:B-1----:R-:W-:Y:S01]  /*0830*/  FMUL R20, R0, R27 ;  /* 0x0000001b00147220 */ /* 0x002fe20000400000 */
[----:B----4-:R-:W-:Y:S01]  /*0840*/  FADD R0, -R12, R3 ;  /* 0x000000030c007221 */ /* 0x010fe20000000100 */
[----:B------:R-:W-:Y:S01]  /*0850*/  FMUL.FTZ R24, R25, 1.4426950216293334961 ;  /* 0x3fb8aa3b19187820 */ /* 0x000fe20000410000 */
[----:B------:R-:W1:Y:S02]  /*0860*/  LDC.64 R2, c[0x0][0x220] ;  /* 0x00008800ff027b82 */ /* 0x000e640000000a00 */
[----:B------:R-:W-:Y:S01]  /*0870*/  FFMA R0, R0, -R13, 1 ;  /* 0x3f80000000007423 */ /* 0x000fe2000000080d */
[----:B------:R-:W-:Y:S01]  /*0880*/  FSETP.NEU.AND P1, PT, R20, +INF , PT ;  /* 0x7f8000001400780b */ /* 0x000fe20003f2d000 */
[----:B------:R-:W2:Y:S03]  /*0890*/  FRND.TRUNC R27, R24 ;  /* 0x00000018001b7307 */ /* 0x000ea6000020d000 */
[----:B------:R-:W-:-:S04]  /*08a0*/  FSETP.GEU.AND P0, PT, R0, RZ, PT ;  /* 0x000000ff0000720b */ /* 0x000fc80003f0e000 */
[----:B------:R-:W-:-:S05]  /*08b0*/  FSEL R10, R0, RZ, P0 ;  /* 0x000000ff000a7208 */ /* 0x000fca0000000000 */
[----:B------:R-:W-:Y:S01]  /*08c0*/  @P1 FADD.FTZ R29, R9, -R18 ;  /* 0x80000012091d1221 */ /* 0x000fe20000010000 */
[----:B------:R-:W-:Y:S01]  /*08d0*/  FADD.FTZ R9, |R10|, -RZ ;  /* 0x800000ff0a097221 */ /* 0x000fe20000010200 */
[----:B--2---:R-:W-:Y:S01]  /*08e0*/  FADD.FTZ R0, |R27|, -RZ ;  /* 0x800000ff1b007221 */ /* 0x004fe20000010200 */
[----:B------:R-:W-:-:S03]  /*08f0*/  ISETP.NE.OR P2, PT, R18, 0x42b17218, !P1 ;  /* 0x42b172181200780c */ /* 0x000fc60004f45670 */
[----:B------:R-:W-:Y:S02]  /*0900*/  LOP3.LUT R18, R9, 0x7fffff, RZ, 0xc0, !PT ;  /* 0x007fffff09127812 */ /* 0x000fe400078ec0ff */
[----:B------:R-:W-:Y:S02]  /*0910*/  FSETP.GT.AND P0, PT, R0, 126, PT ;  /* 0x42fc00000000780b */ /* 0x000fe40003f04000 */
[----:B------:R-:W-:Y:S02]  /*0920*/  LOP3.LUT R0, R8, 0x80000000, R27, 0xb8, !PT ;  /* 0x8000000008007812 */ /* 0x000fe400078eb81b */
[----:B------:R-:W-:Y:S02]  /*0930*/  LOP3.LUT R18, R18, 0x3f800000, RZ, 0xfc, !PT ;  /* 0x3f80000012127812 */ /* 0x000fe400078efcff */
[----:B------:R-:W-:Y:S02]  /*0940*/  FSEL R0, R0, R27, P0 ;  /* 0x0000001b00007208 */ /* 0x000fe40000000000 */
[----:B------:R-:W-:-:S03]  /*0950*/  FSETP.GT.AND P0, PT, R18, 1.4142135381698608398, PT ;  /* 0x3fb504f31200780b */ /* 0x000fc60003f04000 */
[----:B------:R-:W-:-:S04]  /*0960*/  FFMA.FTZ R25, R0, -0.69314718246459960938, R25 ;  /* 0xbf31721800197823 */ /* 0x000fc80000010019 */
[----:B------:R-:W-:-:S04]  /*0970*/  FFMA.FTZ R25, R0, 1.9046542121259335545e-09, R25 ;  /* 0x3102e30800197823 */ /* 0x000fc80000010019 */
[----:B------:R-:W-:Y:S02]  /*0980*/  FMUL R28, R25, 1.4426950216293334961 ;  /* 0x3fb8aa3b191c7820 */ /* 0x000fe40000400000 */
[----:B------:R-:W-:Y:S02]  /*0990*/  @P0 FMUL R18, R18, 0.5 ;  /* 0x3f00000012120820 */ /* 0x000fe40000400000 */
[----:B------:R-:W2:Y:S02]  /*09a0*/  MUFU.EX2 R27, R28 ;  /* 0x0000001c001b7308 */ /* 0x000ea40000000800 */
[----:B------:R-:W-:Y:S01]  /*09b0*/  FADD R26, R18, 1 ;  /* 0x3f800000121a7421 */ /* 0x000fe20000000000 */
[----:B------:R-:W-:Y:S01]  /*09c0*/  @P1 FADD.FTZ R29, R16, R29 ;  /* 0x0000001d101d1221 */ /* 0x000fe20000010000 */
[----:B------:R-:W-:-:S04]  /*09d0*/  FADD R0, R0, 12583039 ;  /* 0x4b40007f00007421 */ /* 0x000fc80000000000 */
[----:B------:R-:W3:Y:S01]  /*09e0*/  MUFU.RCP R26, R26 ;  /* 0x0000001a001a7308 */ /* 0x000ee20000001000 */
[----:B------:R-:W-:Y:S01]  /*09f0*/  @!P2 FADD R29, R29, 7.62939453125e-06 ;  /* 0x370000001d1da421 */ /* 0x000fe20000000000 */
[----:B------:R-:W-:Y:S02]  /*0a00*/  MOV R16, 0x7f800000 ;  /* 0x7f80000000107802 */ /* 0x000fe40000000f00 */
[----:B------:R-:W-:Y:S01]  /*0a10*/  SHF.L.U32 R0, R0, 0x17, RZ ;  /* 0x0000001700007819 */ /* 0x000fe200000006ff */
[----:B------:R-:W-:Y:S01]  /*0a20*/  @P1 FFMA.FTZ R16, R20, R29, R20 ;  /* 0x0000001d14101223 */ /* 0x000fe20000010014 */
[----:B------:R-:W-:-:S03]  /*0a30*/  FADD R29, R18, -1 ;  /* 0xbf800000121d7421 */ /* 0x000fc60000000000 */
[----:B--2---:R-:W-:Y:S01]  /*0a40*/  FMUL R0, R0, R27 ;  /* 0x0000001b00007220 */ /* 0x004fe20000400000 */
[----:B------:R-:W-:Y:S01]  /*0a50*/  FADD R27, R29, R29 ;  /* 0x0000001d1d1b7221 */ /* 0x000fe20000000000 */
[----:B-1----:R-:W-:-:S04]  /*0a60*/  IMAD.WIDE.U32 R2, R21, 0x4, R2 ;  /* 0x0000000415027825 */ /* 0x002fc800078e0002 */
[----:B---3--:R-:W-:Y:S01]  /*0a70*/  FMUL R18, R26, R27 ;  /* 0x0000001b1a127220 */ /* 0x008fe20000400000 */
[----:B------:R-:W5:Y:S03]  /*0a80*/  LDG.E.EL R20, desc[UR6][R2.64] ;  /* 0x0000000602147981 */ /* 0x000f66000c2e1900 */
[----:B------:R-:W-:Y:S01]  /*0a90*/  FMUL R28, R18, R18 ;  /* 0x00000012121c7220 */ /* 0x000fe20000400000 */
[----:B------:R-:W5:Y:S04]  /*0aa0*/  LDG.E.EL R21, desc[UR6][R2.64+0x4] ;  /* 0x0000040602157981 */ /* 0x000f68000c2e1900 */
[----:B------:R-:W5:Y:S04]  /*0ab0*/  LDG.E.EL R24, desc[UR6][R2.64+0x8] ;  /* 0x0000080602187981 */ /* 0x000f68000c2e1900 */
[----:B------:R1:W5:Y:S01]  /*0ac0*/  LDG.E.EL R25, desc[UR6][R2.64+0xc] ;  /* 0x00000c0602197981 */ /* 0x000362000c2e1900 */
[----:B------:R-:W-:Y:S01]  /*0ad0*/  FADD R12, -R12, R15 ;  /* 0x0000000f0c0c7221 */ /* 0x000fe20000000100 */
[----:B-1----:R-:W-:-:S04]  /*0ae0*/  FFMA.FTZ R3, R28, R11, 0.01249298732727766037 ;  /* 0x3c4caf631c037423 */ /* 0x002fc8000001000b */
[----:B------:R-:W-:Y:S01]  /*0af0*/  FFMA.FTZ R3, R28, R3, 0.083333469927310943604 ;  /* 0x3daaaabd1c037423 */ /* 0x000fe20000010003 */
[----:B------:R-:W-:-:S03]  /*0b00*/  FFMA R12, R12, -R13, 1 ;  /* 0x3f8000000c0c7423 */ /* 0x000fc6000000080d */
[----:B------:R-:W-:Y:S01]  /*0b10*/  FMUL.FTZ R2, R28, R3 ;  /* 0x000000031c027220 */ /* 0x000fe20000410000 */
[-C--:B------:R-:W-:Y:S01]  /*0b20*/  FFMA R3, -R26, R27.reuse, R29 ;  /* 0x0000001b1a037223 */ /* 0x080fe2000000011d */
[----:B------:R-:W-:Y:S02]  /*0b30*/  FSETP.GEU.AND P1, PT, R12, RZ, PT ;  /* 0x000000ff0c00720b */ /* 0x000fe40003f2e000 */
[----:B------:R-:W-:Y:S01]  /*0b40*/  FMUL.FTZ R13, R18, R2 ;  /* 0x00000002120d7220 */ /* 0x000fe20000410000 */
[----:B------:R-:W-:Y:S01]  /*0b50*/  FADD R28, R3, R3 ;  /* 0x00000003031c7221 */ /* 0x000fe20000000000 */
[----:B------:R-:W-:Y:S02]  /*0b60*/  FSETP.NEU.AND P2, PT, R0, +INF , PT ;  /* 0x7f8000000000780b */ /* 0x000fe40003f4d000 */
[----:B------:R-:W-:Y:S01]  /*0b70*/  FSEL R2, R12, RZ, P1 ;  /* 0x000000ff0c027208 */ /* 0x000fe20000800000 */
[----:B------:R-:W-:Y:S01]  /*0b80*/  FFMA.FTZ R3, R29, -R18, R28 ;  /* 0x800000121d037223 */ /* 0x000fe2000001001c */
[----:B------:R-:W-:-:S03]  /*0b90*/  FFMA R12, R26, R27, R13 ;  /* 0x0000001b1a0c7223 */ /* 0x000fc6000000000d */
[C---:B------:R-:W-:Y:S01]  /*0ba0*/  FMUL.FTZ R3, R26.reuse, R3 ;  /* 0x000000031a037220 */ /* 0x040fe20000410000 */
[----:B------:R-:W-:Y:S01]  /*0bb0*/  FFMA R26, R26, R27, -R12 ;  /* 0x0000001b1a1a7223 */ /* 0x000fe2000000080c */
[----:B------:R-:W-:Y:S01]  /*0bc0*/  FADD.FTZ R15, |R2|, -RZ ;  /* 0x800000ff020f7221 */ /* 0x000fe20000010200 */
[----:B------:R-:W-:Y:S02]  /*0bd0*/  ISETP.NE.OR P3, PT, R19, 0x42b17218, !P2 ;  /* 0x42b172181300780c */ /* 0x000fe40005765670 */
[----:B------:R-:W-:Y:S02]  /*0be0*/  FADD R26, R13, R26 ;  /* 0x0000001a0d1a7221 */ /* 0x000fe40000000000 */
[----:B------:R-:W-:Y:S01]  /*0bf0*/  LOP3.LUT R13, R15, 0x7fffff, RZ, 0xc0, !PT ;  /* 0x007fffff0f0d7812 */ /* 0x000fe200078ec0ff */
[----:B------:R-:W-:-:S03]  /*0c00*/  @P2 FADD.FTZ R14, R14, -R19 ;  /* 0x800000130e0e2221 */ /* 0x000fc60000010000 */
[----:B------:R-:W-:Y:S01]  /*0c10*/  LOP3.LUT R13, R13, 0x3f800000, RZ, 0xfc, !PT ;  /* 0x3f8000000d0d7812 */ /* 0x000fe200078efcff */
[----:B------:R-:W-:Y:S01]  /*0c20*/  @P2 FADD.FTZ R17, R17, R14 ;  /* 0x0000000e11112221 */ /* 0x000fe20000010000 */
[----:B------:R-:W-:Y:S02]  /*0c30*/  SHF.R.U32.HI R14, RZ, 0x17, R9 ;  /* 0x00000017ff0e7819 */ /* 0x000fe40000011609 */
[----:B------:R-:W-:Y:S01]  /*0c40*/  FSETP.GT.AND P1, PT, R13, 1.4142135381698608398, PT ;  /* 0x3fb504f30d00780b */ /* 0x000fe20003f24000 */
[----:B------:R-:W-:Y:S01]  /*0c50*/  @!P3 FADD R17, R17, 7.62939453125e-06 ;  /* 0x370000001111b421 */ /* 0x000fe20000000000 */
[----:B------:R-:W-:Y:S01]  /*0c60*/  FADD R19, R3, R26 ;  /* 0x0000001a03137221 */ /* 0x000fe20000000000 */
[----:B------:R-:W-:Y:S02]  /*0c70*/  I2FP.F32.U32 R14, R14 ;  /* 0x0000000e000e7245 */ /* 0x000fe40000201000 */
[----:B------:R-:W-:Y:S01]  /*0c80*/  MOV R3, 0x7f800000 ;  /* 0x7f80000000037802 */ /* 0x000fe20000000f00 */
[----:B------:R-:W-:Y:S01]  /*0c90*/  @P2 FFMA.FTZ R3, R0, R17, R0 ;  /* 0x0000001100032223 */ /* 0x000fe20000010000 */
[----:B------:R-:W-:Y:S01]  /*0ca0*/  FADD R17, R12, R19 ;  /* 0x000000130c117221 */ /* 0x000fe20000000000 */
[----:B------:R-:W-:-:S03]  /*0cb0*/  FADD R14, R14, -127 ;  /* 0xc2fe00000e0e7421 */ /* 0x000fc60000000000 */
[----:B------:R-:W-:Y:S01]  /*0cc0*/  FADD R12, R12, -R17 ;  /* 0x800000110c0c7221 */ /* 0x000fe20000000000 */
[----:B------:R-:W-:Y:S01]  /*0cd0*/  @P0 FADD R14, R14, 1 ;  /* 0x3f8000000e0e0421 */ /* 0x000fe20000000000 */
[----:B------:R-:W-:Y:S02]  /*0ce0*/  @P1 FMUL R13, R13, 0.5 ;  /* 0x3f0000000d0d1820 */ /* 0x000fe40000400000 */
[----:B------:R-:W-:Y:S01]  /*0cf0*/  FADD R18, R19, R12 ;  /* 0x0000000c13127221 */ /* 0x000fe20000000000 */
[----:B------:R-:W-:Y:S01]  /*0d00*/  FMUL.FTZ R19, R14, 0.693145751953125 ;  /* 0x3f3172000e137820 */ /* 0x000fe20000410000 */
[----:B------:R-:W-:-:S03]  /*0d10*/  FADD R12, R13, 1 ;  /* 0x3f8000000d0c7421 */ /* 0x000fc60000000000 */
[----:B------:R-:W-:-:S03]  /*0d20*/  FADD R0, R17, R19 ;  /* 0x0000001311007221 */ /* 0x000fc60000000000 */
[----:B------:R-:W1:Y:S01]  /*0d30*/  MUFU.RCP R12, R12 ;  /* 0x0000000c000c7308 */ /* 0x000e620000001000 */
[----:B------:R-:W-:-:S04]  /*0d40*/  FADD R26, R19, -R0 ;  /* 0x80000000131a7221 */ /* 0x000fc80000000000 */
[----:B------:R-:W-:Y:S01]  /*0d50*/  FADD R19, R17, R26 ;  /* 0x0000001a11137221 */ /* 0x000fe20000000000 */
[----:B------:R-:W-:-:S04]  /*0d60*/  FADD R17, R13, -1 ;  /* 0xbf8000000d117421 */ /* 0x000fc80000000000 */
[----:B------:R-:W-:-:S04]  /*0d70*/  FADD R13, R17, R17 ;  /* 0x00000011110d7221 */ /* 0x000fc80000000000 */
[----:B-1----:R-:W-:-:S04]  /*0d80*/  FMUL R26, R12, R13 ;  /* 0x0000000d0c1a7220 */ /* 0x002fc80000400000 */
[----:B------:R-:W-:-:S04]  /*0d90*/  FMUL R28, R26, R26 ;  /* 0x0000001a1a1c7220 */ /* 0x000fc80000400000 */
[----:B------:R-:W-:-:S04]  /*0da0*/  FFMA.FTZ R11, R28, R11, 0.01249298732727766037 ;  /* 0x3c4caf631c0b7423 */ /* 0x000fc8000001000b */
[----:B------:R-:W-:Y:S01]  /*0db0*/  FFMA.FTZ R11, R28, R11, 0.083333469927310943604 ;  /* 0x3daaaabd1c0b7423 */ /* 0x000fe2000001000b */
[----:B------:R-:W-:Y:S01]  /*0dc0*/  FADD R18, R18, R19 ;  /* 0x0000001312127221 */ /* 0x000fe20000000000 */
[----:B------:R-:W-:Y:S02]  /*0dd0*/  FFMA R19, -R12, R13, R17 ;  /* 0x0000000d0c137223 */ /* 0x000fe40000000111 */
[----:B------:R-:W-:Y:S02]  /*0de0*/  FMUL.FTZ R11, R28, R11 ;  /* 0x0000000b1c0b7220 */ /* 0x000fe40000410000 */
[----:B------:R-:W-:Y:S02]  /*0df0*/  FADD R28, R19, R19 ;  /* 0x00000013131c7221 */ /* 0x000fe40000000000 */
[----:B------:R-:W-:Y:S01]  /*0e00*/  FMUL.FTZ R11, R26, R11 ;  /* 0x0000000b1a0b7220 */ /* 0x000fe20000410000 */
[----:B------:R-:W-:-:S03]  /*0e10*/  FMUL.FTZ R19, R14, 1.428606765330187045e-06 ;  /* 0x35bfbe8e0e137820 */ /* 0x000fc60000410000 */
[CC--:B------:R-:W-:Y:S01]  /*0e20*/  FFMA R14, R12.reuse, R13.reuse, R11 ;  /* 0x0000000d0c0e7223 */ /* 0x0c0fe2000000000b */
[----:B------:R-:W-:Y:S01]  /*0e30*/  FADD R19, R19, R18 ;  /* 0x0000001213137221 */ /* 0x000fe20000000000 */
[----:B------:R-:W-:Y:S02]  /*0e40*/  FFMA.FTZ R17, R17, -R26, R28 ;  /* 0x8000001a11117223 */ /* 0x000fe4000001001c */
[C---:B------:R-:W-:Y:S02]  /*0e50*/  FFMA R18, R12.reuse, R13, -R14 ;  /* 0x0000000d0c127223 */ /* 0x040fe4000000080e */
[----:B------:R-:W-:Y:S02]  /*0e60*/  FMUL.FTZ R17, R12, R17 ;  /* 0x000000110c117220 */ /* 0x000fe40000410000 */
[----:B------:R-:W-:Y:S01]  /*0e70*/  FADD R18, R11, R18 ;  /* 0x000000120b127221 */ /* 0x000fe20000000000 */
[----:B------:R-:W-:Y:S01]  /*0e80*/  HFMA2.MMA R11, -RZ, RZ, 2, 0 ;  /* 0x40000000ff0b7435 */ /* 0x000fe200000001ff */
[----:B------:R-:W-:-:S04]  /*0e90*/  FADD R12, R0, R19 ;  /* 0x00000013000c7221 */ /* 0x000fc80000000000 */
[----:B------:R-:W-:-:S04]  /*0ea0*/  FADD R0, R0, -R12 ;  /* 0x8000000c00007221 */ /* 0x000fc80000000000 */
[----:B------:R-:W-:Y:S01]  /*0eb0*/  FADD R19, R19, R0 ;  /* 0x0000000013137221 */ /* 0x000fe20000000000 */
[----:B------:R-:W-:Y:S01]  /*0ec0*/  FFMA R0, -RZ, -R11, -0.3333333432674407959 ;  /* 0xbeaaaaabff007423 */ /* 0x000fe2000000090b */
[----:B------:R-:W-:Y:S01]  /*0ed0*/  FMUL.FTZ R11, R12, -0.3333333432674407959 ;  /* 0xbeaaaaab0c0b7820 */ /* 0x000fe20000410000 */
[----:B------:R-:W-:Y:S02]  /*0ee0*/  FADD R17, R17, R18 ;  /* 0x0000001211117221 */ /* 0x000fe40000000000 */
[----:B------:R-:W-:Y:S01]  /*0ef0*/  FADD.FTZ R0, |R0|, -RZ ;  /* 0x800000ff00007221 */ /* 0x000fe20000010200 */
[----:B------:R-:W-:-:S04]  /*0f00*/  FFMA.FTZ R18, R12, -0.3333333432674407959, -R11 ;  /* 0xbeaaaaab0c127823 */ /* 0x000fc8000001080b */
[----:B------:R-:W-:Y:S01]  /*0f10*/  FSETP.NEU.AND P4, PT, R0, 1, PT ;  /* 0x3f8000000000780b */ /* 0x000fe20003f8d000 */
[----:B------:R-:W-:Y:S01]  /*0f20*/  FFMA.FTZ R0, R19, -0.3333333432674407959, R18 ;  /* 0xbeaaaaab13007823 */ /* 0x000fe20000010012 */
[----:B------:R-:W-:Y:S01]  /*0f30*/  SHF.R.U32.HI R18, RZ, 0x17, R15 ;  /* 0x00000017ff127819 */ /* 0x000fe2000001160f */
[C---:B------:R-:W-:Y:S02]  /*0f40*/  FADD R13, R14.reuse, R17 ;  /* 0x000000110e0d7221 */ /* 0x040fe40000000000 */
[----:B------:R-:W-:Y:S01]  /*0f50*/  FFMA.FTZ R12, RZ, R12, R0 ;  /* 0x0000000cff0c7223 */ /* 0x000fe20000010000 */
[----:B------:R-:W-:Y:S01]  /*0f60*/  I2FP.F32.U32 R26, R18 ;  /* 0x00000012001a7245 */ /* 0x000fe20000201000 */
[----:B------:R-:W-:Y:S02]  /*0f70*/  FADD R18, R14, -R13 ;  /* 0x8000000d0e127221 */ /* 0x000fe40000000000 */
[----:B------:R-:W-:Y:S02]  /*0f80*/  FADD.FTZ R14, R11, R12 ;  /* 0x0000000c0b0e7221 */ /* 0x000fe40000010000 */
[----:B------:R-:W-:-:S03]  /*0f90*/  FADD R26, R26, -127 ;  /* 0xc2fe00001a1a7421 */ /* 0x000fc60000000000 */
[----:B------:R-:W-:Y:S01]  /*0fa0*/  ISETP.NE.AND P0, PT, R14, 0x42b17218, PT ;  /* 0x42b172180e00780c */ /* 0x000fe20003f05270 */
[----:B------:R-:W-:-:S03]  /*0fb0*/  @P1 FADD R26, R26, 1 ;  /* 0x3f8000001a1a1421 */ /* 0x000fc60000000000 */
[----:B------:R-:W-:Y:S01]  /*0fc0*/  FSEL R0, R14, 88.72283172607421875, P0 ;  /* 0x42b172170e007808 */ /* 0x000fe20000000000 */
[----:B------:R-:W-:Y:S01]  /*0fd0*/  FMUL.FTZ R28, R26, 0.693145751953125 ;  /* 0x3f3172001a1c7820 */ /* 0x000fe20000410000 */
[----:B------:R-:W-:-:S03]  /*0fe0*/  FADD R18, R17, R18 ;  /* 0x0000001211127221 */ /* 0x000fc60000000000 */
[----:B------:R-:W-:Y:S01]  /*0ff0*/  FMUL.FTZ R27, R0, 1.4426950216293334961 ;  /* 0x3fb8aa3b001b7820 */ /* 0x000fe20000410000 */
[----:B------:R-:W-:-:S03]  /*1000*/  FADD R19, R13, R28 ;  /* 0x0000001c0d137221 */ /* 0x000fc60000000000 */
[----:B------:R-:W1:Y:S01]  /*1010*/  FRND.TRUNC R17, R27 ;  /* 0x0000001b00117307 */ /* 0x000e62000020d000 */
[----:B------:R-:W-:-:S04]  /*1020*/  FADD R28, R28, -R19 ;  /* 0x800000131c1c7221 */ /* 0x000fc80000000000 */
[----:B------:R-:W-:Y:S01]  /*1030*/  FADD R13, R13, R28 ;  /* 0x0000001c0d0d7221 */ /* 0x000fe20000000000 */
[----:B------:R-:W-:-:S03]  /*1040*/  FMUL.FTZ R26, R26, 1.428606765330187045e-06 ;  /* 0x35bfbe8e1a1a7820 */ /* 0x000fc60000410000 */
[----:B------:R-:W-:-:S04]  /*1050*/  FADD R13, R18, R13 ;  /* 0x0000000d120d7221 */ /* 0x000fc80000000000 */
[----:B------:R-:W-:Y:S01]  /*1060*/  FADD R26, R26, R13 ;  /* 0x0000000d1a1a7221 */ /* 0x000fe20000000000 */
[----:B-1----:R-:W-:Y:S01]  /*1070*/  FADD.FTZ R13, |R17|, -RZ ;  /* 0x800000ff110d7221 */ /* 0x002fe20000010200 */
[----:B------:R-:W-:-:S04]  /*1080*/  LOP3.LUT R18, R8, 0x80000000, R17, 0xb8, !PT ;  /* 0x8000000008127812 */ /* 0x000fc800078eb811 */
[----:B------:R-:W-:-:S04]  /*1090*/  FSETP.GT.AND P0, PT, R13, 126, PT ;  /* 0x42fc00000d00780b */ /* 0x000fc80003f04000 */
[----:B------:R-:W-:Y:S01]  /*10a0*/  FSEL R17, R18, R17, P0 ;  /* 0x0000001112117208 */ /* 0x000fe20000000000 */
[----:B------:R-:W-:Y:S01]  /*10b0*/  FADD R18, R19, R26 ;  /* 0x0000001a13127221 */ /* 0x000fe20000000000 */
[----:B------:R-:W-:-:S03]  /*10c0*/  FSETP.NEU.AND P0, PT, R6, RZ, PT ;  /* 0x000000ff0600720b */ /* 0x000fc60003f0d000 */
[----:B------:R-:W-:Y:S01]  /*10d0*/  FFMA.FTZ R0, R17, -0.69314718246459960938, R0 ;  /* 0xbf31721811007823 */ /* 0x000fe20000010000 */
[----:B------:R-:W-:Y:S01]  /*10e0*/  FADD R19, R19, -R18 ;  /* 0x8000001213137221 */ /* 0x000fe20000000000 */
[----:B------:R-:W-:Y:S02]  /*10f0*/  FMUL.FTZ R13, R18, -0.3333333432674407959 ;  /* 0xbeaaaaab120d7820 */ /* 0x000fe40000410000 */
[----:B------:R-:W-:Y:S01]  /*1100*/  FFMA.FTZ R0, R17, 1.9046542121259335545e-09, R0 ;  /* 0x3102e30811007823 */ /* 0x000fe20000010000 */
[----:B------:R-:W-:Y:S01]  /*1110*/  FADD R19, R26, R19 ;  /* 0x000000131a137221 */ /* 0x000fe20000000000 */
[----:B------:R-:W-:Y:S02]  /*1120*/  FFMA.FTZ R28, R18, -0.3333333432674407959, -R13 ;  /* 0xbeaaaaab121c7823 */ /* 0x000fe4000001080d */
[----:B------:R-:W-:Y:S02]  /*1130*/  FMUL R27, R0, 1.4426950216293334961 ;  /* 0x3fb8aa3b001b7820 */ /* 0x000fe40000400000 */
[----:B------:R-:W-:Y:S01]  /*1140*/  FFMA.FTZ R0, R19, -0.3333333432674407959, R28 ;  /* 0xbeaaaaab13007823 */ /* 0x000fe2000001001c */
[----:B------:R-:W-:Y:S01]  /*1150*/  @!P0 FADD R26, R6, R6 ;  /* 0x00000006061a8221 */ /* 0x000fe20000000000 */
[----:B------:R-:W1:Y:S02]  /*1160*/  MUFU.EX2 R19, R27 ;  /* 0x0000001b00137308 */ /* 0x000e640000000800 */
[----:B------:R-:W-:Y:S01]  /*1170*/  FFMA.FTZ R0, RZ, R18, R0 ;  /* 0x00000012ff007223 */ /* 0x000fe20000010000 */
[----:B------:R-:W-:Y:S01]  /*1180*/  FADD R17, R17, 12583039 ;  /* 0x4b40007f11117421 */ /* 0x000fe20000000000 */
[----:B------:R-:W-:-:S02]  /*1190*/  @!P0 LOP3.LUT R26, R26, 0x7f800000, RZ, 0xfc, !PT ;  /* 0x7f8000001a1a8812 */ /* 0x000fc400078efcff */
[----:B------:R-:W-:Y:S02]  /*11a0*/  FADD.FTZ R18, R13, R0 ;  /* 0x000000000d127221 */ /* 0x000fe40000010000 */
[----:B------:R-:W-:Y:S02]  /*11b0*/  @!P0 FSEL R16, R26, +INF , !P4 ;  /* 0x7f8000001a108808 */ /* 0x000fe40006000000 */
[----:B------:R-:W-:Y:S02]  /*11c0*/  SHF.L.U32 R26, R17, 0x17, RZ ;  /* 0x00000017111a7819 */ /* 0x000fe400000006ff */
[----:B------:R-:W-:-:S03]  /*11d0*/  ISETP.NE.AND P0, PT, R18, 0x42b17218, PT ;  /* 0x42b172181200780c */ /* 0x000fc60003f05270 */
[----:B-1----:R-:W-:Y:S01]  /*11e0*/  FMUL R17, R26, R19 ;  /* 0x000000131a117220 */ /* 0x002fe20000400000 */
[----:B------:R-:W-:-:S05]  /*11f0*/  FSEL R19, R18, 88.72283172607421875, P0 ;  /* 0x42b1721712137808 */ /* 0x000fca0000000000 */
[----:B------:R-:W-:-:S04]  /*1200*/  FMUL.FTZ R26, R19, 1.4426950216293334961 ;  /* 0x3fb8aa3b131a7820 */ /* 0x000fc80000410000 */
[----:B------:R-:W1:Y:S01]  /*1210*/  FRND.TRUNC R29, R26 ;  /* 0x0000001a001d7307 */ /* 0x000e62000020d000 */
[----:B------:R-:W-:Y:S01]  /*1220*/  FSETP.NEU.AND P5, PT, R17, +INF , PT ;  /* 0x7f8000001100780b */ /* 0x000fe20003fad000 */
[----:B-1----:R-:W-:Y:S01]  /*1230*/  FADD.FTZ R27, |R29|, -RZ ;  /* 0x800000ff1d1b7221 */ /* 0x002fe20000010200 */
[----:B------:R-:W-:-:S04]  /*1240*/  LOP3.LUT R8, R8, 0x80000000, R29, 0xb8, !PT ;  /* 0x8000000008087812 */ /* 0x000fc800078eb81d */
[----:B------:R-:W-:-:S04]  /*1250*/  FSETP.GT.AND P0, PT, R27, 126, PT ;  /* 0x42fc00001b00780b */ /* 0x000fc80003f04000 */
[----:B------:R-:W-:-:S05]  /*1260*/  FSEL R8, R8, R29, P0 ;  /* 0x0000001d08087208 */ /* 0x000fca0000000000 */
[----:B------:R-:W-:-:S04]  /*1270*/  FFMA.FTZ R19, R8, -0.69314718246459960938, R19 ;  /* 0xbf31721808137823 */ /* 0x000fc80000010013 */
[----:B------:R-:W-:Y:S01]  /*1280*/  FFMA.FTZ R19, R8, 1.9046542121259335545e-09, R19 ;  /* 0x3102e30808137823 */ /* 0x000fe20000010013 */
[----:B------:R-:W-:-:S03]  /*1290*/  @P5 FADD.FTZ R11, R11, -R14 ;  /* 0x8000000e0b0b5221 */ /* 0x000fc60000010000 */
[----:B------:R-:W-:Y:S01]  /*12a0*/  FMUL R27, R19, 1.4426950216293334961 ;  /* 0x3fb8aa3b131b7820 */ /* 0x000fe20000400000 */
[----:B------:R-:W-:Y:S01]  /*12b0*/  FSETP.NEU.AND P0, PT, R4, RZ, PT ;  /* 0x000000ff0400720b */ /* 0x000fe20003f0d000 */
[----:B------:R-:W-:Y:S01]  /*12c0*/  @P5 FADD.FTZ R12, R12, R11 ;  /* 0x0000000b0c0c5221 */ /* 0x000fe20000010000 */
[----:B------:R-:W-:-:S03]  /*12d0*/  FADD R11, R5, 0.3333333432674407959 ;  /* 0x3eaaaaab050b7421 */ /* 0x000fc60000000000 */
[----:B------:R-:W1:Y:S01]  /*12e0*/  MUFU.EX2 R27, R27 ;  /* 0x0000001b001b7308 */ /* 0x000e620000000800 */
[----:B------:R-:W-:Y:S01]  /*12f0*/  FADD R8, R8, 12583039 ;  /* 0x4b40007f08087421 */ /* 0x000fe20000000000 */
[----:B------:R-:W-:Y:S02]  /*1300*/  ISETP.GE.AND P6, PT, R11, 0x7f800000, PT ;  /* 0x7f8000000b00780c */ /* 0x000fe40003fc6270 */
[----:B------:R-:W-:Y:S02]  /*1310*/  ISETP.NE.OR P3, PT, R14, 0x42b17218, !P5 ;  /* 0x42b172180e00780c */ /* 0x000fe40006f65670 */
[----:B------:R-:W-:Y:S02]  /*1320*/  SHF.L.U32 R8, R8, 0x17, RZ ;  /* 0x0000001708087819 */ /* 0x000fe400000006ff */
[----:B------:R-:W-:Y:S01]  /*1330*/  @!P0 FADD R14, R4, R4 ;  /* 0x00000004040e8221 */ /* 0x000fe20000000000 */
[----:B------:R-:W-:Y:S01]  /*1340*/  FADD R19, R22, 0.3333333432674407959 ;  /* 0x3eaaaaab16137421 */ /* 0x000fe20000000000 */
[----:B------:R-:W-:Y:S03]  /*1350*/  BSSY B0, `(.L_x_0) ;  /* 0x0000010000007945 */ /* 0x000fe60003800000 */
[----:B------:R-:W-:Y:S01]  /*1360*/  @!P0 LOP3.LUT R14, R14, 0x7f800000, RZ, 0xfc, !PT ;  /* 0x7f8000000e0e8812 */ /* 0x000fe200078efcff */
[----:B-1----:R-:W-:Y:S01]  /*1370*/  FMUL R8, R8, R27 ;  /* 0x0000001b08087220 */ /* 0x002fe20000400000 */
[----:B------:R-:W-:-:S02]  /*1380*/  ISETP.GE.AND P2, PT, R19, 0x7f800000, PT ;  /* 0x7f8000001300780c */ /* 0x000fc40003f46270 */
[----:B------:R-:W-:Y:S01]  /*1390*/  @!P3 FADD R12, R12, 7.62939453125e-06 ;  /* 0x370000000c0cb421 */ /* 0x000fe20000000000 */
[----:B------:R-:W-:Y:S02]  /*13a0*/  @!P0 FSEL R3, R14, +INF , !P4 ;  /* 0x7f8000000e038808 */ /* 0x000fe40006000000 */
[----:B------:R-:W-:Y:S02]  /*13b0*/  FSETP.NEU.AND P1, PT, R6, 1, PT ;  /* 0x3f8000000600780b */ /* 0x000fe40003f2d000 */
[----:B------:R-:W-:Y:S02]  /*13c0*/  FSETP.NEU.AND P0, PT, R10, RZ, PT ;  /* 0x000000ff0a00720b */ /* 0x000fe40003f0d000 */
[----:B------:R-:W-:Y:S02]  /*13d0*/  FSETP.NEU.AND P3, PT, R8, +INF , PT ;  /* 0x7f8000000800780b */ /* 0x000fe40003f6d000 */
[----:B------:R-:W-:Y:S01]  /*13e0*/  MOV R11, 0x7f800000 ;  /* 0x7f800000000b7802 */ /* 0x000fe20000000f00 */
[----:B------:R-:W-:Y:S10]  /*13f0*/  @!P6 BRA `(.L_x_1) ;  /* 0x000000000014e947 */ /* 0x000ff40003800000 */
[----:B------:R-:W-:-:S13]  /*1400*/  FSETP.NAN.FTZ.AND P6, PT, |R6|, |R6|, PT ;  /* 0x400000060600720b */ /* 0x000fda0003fd8200 */
[----:B------:R-:W-:Y:S01]  /*1410*/  @P6 FADD R16, R6, -0.3333333432674407959 ;  /* 0xbeaaaaab06106421 */ /* 0x000fe20000000000 */
[----:B------:R-:W-:Y:S06]  /*1420*/  @P6 BRA `(.L_x_1) ;  /* 0x0000000000086947 */ /* 0x000fec0003800000 */
[----:B------:R-:W-:-:S13]  /*1430*/  FSETP.NEU.AND P6, PT, R5, +INF , PT ;  /* 0x7f8000000500780b */ /* 0x000fda0003fcd000 */
[----:B------:R-:W-:-:S07]  /*1440*/  @!P6 MOV R16, RZ ;  /* 0x000000ff0010e202 */ /* 0x000fce0000000f00 */
.L_x_1:
[----:B------:R-:W-:Y:S05]  /*1450*/  BSYNC B0 ;  /* 0x0000000000007941 */ /* 0x000fea0003800000 */
.L_x_0:
[----:B------:R-:W-:Y:S04]  /*1460*/  BSSY B0, `(.L_x_2) ;  /* 0x0000007000007945 */ /* 0x000fe80003800000 */
[----:B------:R-:W-:Y:S05]  /*1470*/  @!P2 BRA `(.L_x_3) ;  /* 0x000000000014a947 */ /* 0x000fea0003800000 */
[----:B------:R-:W-:-:S13]  /*1480*/  FSETP.NAN.FTZ.AND P2, PT, |R4|, |R4|, PT ;  /* 0x400000040400720b */ /* 0x000fda0003f58200 */
[----:B------:R-:W-:Y:S01]  /*1490*/  @P2 FADD R3, R4, -0.3333333432674407959 ;  /* 0xbeaaaaab04032421 */ /* 0x000fe20000000000 */
[----:B------:R-:W-:Y:S06]  /*14a0*/  @P2 BRA `(.L_x_3) ;  /* 0x0000000000082947 */ /* 0x000fec0003800000 */
[----:B------:R-:W-:-:S13]  /*14b0*/  FSETP.NEU.AND P2, PT, R22, +INF , PT ;  /* 0x7f8000001600780b */ /* 0x000fda0003f4d000 */
[----:B------:R-:W-:-:S07]  /*14c0*/  @!P2 MOV R3, RZ ;  /* 0x000000ff0003a202 */ /* 0x000fce0000000f00 */
.L_x_3:
[----:B------:R-:W-:Y:S05]  /*14d0*/  BSYNC B0 ;  /* 0x0000000000007941 */ /* 0x000fea0003800000 */
.L_x_2:
[----:B------:R-:W-:Y:S01]  /*14e0*/  FADD R6, R9, 0.3333333432674407959 ;  /* 0x3eaaaaab09067421 */ /* 0x000fe20000000000 */
[----:B------:R-:W-:Y:S01]  /*14f0*/  @P5 FFMA.FTZ R11, R17, R12, R17 ;  /* 0x0000000c110b5223 */ /* 0x000fe20000010011 */
[----:B------:R-:W-:Y:S01]  /*1500*/  FSETP.NEU.AND P2, PT, R2, RZ, PT ;  /* 0x000000ff0200720b */ /* 0x000fe20003f4d000 */
[----:B------:R-:W-:Y:S01]  /*1510*/  @!P0 FADD R5, R10, R10 ;  /* 0x0000000a0a058221 */ /* 0x000fe20000000000 */
[----:B------:R-:W-:Y:S01]  /*1520*/  ISETP.NE.OR P5, PT, R18, 0x42b17218, !P3 ;  /* 0x42b172181200780c */ /* 0x000fe20005fa5670 */
[----:B------:R-:W-:Y:S01]  /*1530*/  @P3 FADD.FTZ R13, R13, -R18 ;  /* 0x800000120d0d3221 */ /* 0x000fe20000010000 */
[----:B------:R-:W-:Y:S01]  /*1540*/  ISETP.GE.AND P6, PT, R6, 0x7f800000, PT ;  /* 0x7f8000000600780c */ /* 0x000fe20003fc6270 */
[----:B------:R-:W-:Y:S01]  /*1550*/  BSSY B0, `(.L_x_4) ;  /* 0x0000010000007945 */ /* 0x000fe20003800000 */
[----:B------:R-:W-:Y:S01]  /*1560*/  @!P0 LOP3.LUT R5, R5, 0x7f800000, RZ, 0xfc, !PT ;  /* 0x7f80000005058812 */ /* 0x000fe200078efcff */
[----:B------:R-:W-:Y:S01]  /*1570*/  @P3 FADD.FTZ R13, R0, R13 ;  /* 0x0000000d000d3221 */ /* 0x000fe20000010000 */
[----:B------:R-:W-:-:S02]  /*1580*/  FSEL R16, R16, 1, P1 ;  /* 0x3f80000010107808 */ /* 0x000fc40000800000 */
[----:B------:R-:W-:Y:S02]  /*1590*/  FSETP.NEU.AND P1, PT, R4, 1, PT ;  /* 0x3f8000000400780b */ /* 0x000fe40003f2d000 */
[----:B------:R-:W-:Y:S01]  /*15a0*/  @!P0 FSEL R11, R5, +INF , !P4 ;  /* 0x7f800000050b8808 */ /* 0x000fe20006000000 */
[----:B------:R-:W-:Y:S01]  /*15b0*/  @!P2 FADD R4, R2, R2 ;  /* 0x000000020204a221 */ /* 0x000fe20000000000 */
[----:B------:R-:W-:Y:S01]  /*15c0*/  FSETP.NEU.AND P0, PT, R10, 1, PT ;  /* 0x3f8000000a00780b */ /* 0x000fe20003f0d000 */
[----:B------:R-:W-:Y:S01]  /*15d0*/  @!P5 FADD R13, R13, 7.62939453125e-06 ;  /* 0x370000000d0dd421 */ /* 0x000fe20000000000 */
[----:B------:R-:W-:Y:S01]  /*15e0*/  MOV R0, 0x7f800000 ;  /* 0x7f80000000007802 */ /* 0x000fe20000000f00 */
[----:B------:R-:W-:Y:S10]  /*15f0*/  @!P6 BRA `(.L_x_5) ;  /* 0x000000000014e947 */ /* 0x000ff40003800000 */
[----:B------:R-:W-:-:S13]  /*1600*/  FSETP.NAN.FTZ.AND P5, PT, |R10|, |R10|, PT ;  /* 0x4000000a0a00720b */ /* 0x000fda0003fb8200 */
[----:B------:R-:W-:Y:S01]  /*1610*/  @P5 FADD R11, R10, -0.3333333432674407959 ;  /* 0xbeaaaaab0a0b5421 */ /* 0x000fe20000000000 */
[----:B------:R-:W-:Y:S06]  /*1620*/  @P5 BRA `(.L_x_5) ;  /* 0x0000000000085947 */ /* 0x000fec0003800000 */
[----:B------:R-:W-:-:S13]  /*1630*/  FSETP.NEU.AND P5, PT, R9, +INF , PT ;  /* 0x7f8000000900780b */ /* 0x000fda0003fad000 */
[----:B------:R-:W-:-:S07]  /*1640*/  @!P5 MOV R11, RZ ;  /* 0x000000ff000bd202 */ /* 0x000fce0000000f00 */
.L_x_5:
[----:B------:R-:W-:Y:S05]  /*1650*/  BSYNC B0 ;  /* 0x0000000000007941 */ /* 0x000fea0003800000 */
.L_x_4:
[----:B------:R-:W-:Y:S01]  /*1660*/  FADD R5, R15, 0.3333333432674407959 ;  /* 0x3eaaaaab0f057421 */ /* 0x000fe20000000000 */
[----:B------:R-:W-:Y:S01]  /*1670*/  FSETP.GT.AND P5, PT, |R16|, 8.50705917302346158658e+37, PT ;  /* 0x7e8000001000780b */ /* 0x000fe20003fa4200 */
[----:B------:R-:W-:Y:S01]  /*1680*/  @P3 FFMA.FTZ R0, R8, R13, R8 ;  /* 0x0000000d08003223 */ /* 0x000fe20000010008 */
[----:B------:R-:W-:Y:S01]  /*1690*/  FSEL R3, R3, 1, P1 ;  /* 0x3f80000003037808 */ /* 0x000fe20000800000 */
[----:B------:R-:W-:Y:S01]  /*16a0*/  BSSY B0, `(.L_x_6) ;  /* 0x0000012000007945 */ /* 0x000fe20003800000 */
[----:B------:R-:W-:Y:S02]  /*16b0*/  ISETP.GE.AND P3, PT, R5, 0x7f800000, PT ;  /* 0x7f8000000500780c */ /* 0x000fe40003f66270 */
[----:B------:R-:W-:Y:S02]  /*16c0*/  FSETP.GEU.AND P1, PT, |R16|, 1.175494350822287508e-38, PT ;  /* 0x008000001000780b */ /* 0x000fe40003f2e200 */
[----:B------:R-:W-:Y:S02]  /*16d0*/  @!P2 LOP3.LUT R4, R4, 0x7f800000, RZ, 0xfc, !PT ;  /* 0x7f8000000404a812 */ /* 0x000fe400078efcff */
[----:B------:R-:W-:-:S02]  /*16e0*/  FSEL R11, R11, 1, P0 ;  /* 0x3f8000000b0b7808 */ /* 0x000fc40000000000 */
[----:B------:R-:W-:Y:S01]  /*16f0*/  @!P2 FSEL R0, R4, +INF , !P4 ;  /* 0x7f8000000400a808 */ /* 0x000fe20006000000 */
[----:B------:R-:W-:Y:S01]  /*1700*/  @P5 FMUL R16, R16, 0.25 ;  /* 0x3e80000010105820 */ /* 0x000fe20000400000 */
[----:B------:R-:W-:Y:S02]  /*1710*/  FSETP.NEU.AND P6, PT, R2, 1, PT ;  /* 0x3f8000000200780b */ /* 0x000fe40003fcd000 */
[C---:B------:R-:W-:Y:S02]  /*1720*/  FSETP.GEU.AND P4, PT, |R3|.reuse, 1.175494350822287508e-38, PT ;  /* 0x008000000300780b */ /* 0x040fe40003f8e200 */
[----:B------:R-:W-:Y:S01]  /*1730*/  FSETP.GT.AND P0, PT, |R3|, 8.50705917302346158658e+37, PT ;  /* 0x7e8000000300780b */ /* 0x000fe20003f04200 */
[----:B------:R-:W-:Y:S01]  /*1740*/  @!P1 FMUL R16, R16, 16777216 ;  /* 0x4b80000010109820 */ /* 0x000fe20000400000 */
[----:B------:R-:W-:Y:S01]  /*1750*/  FSETP.GT.AND P2, PT, |R11|, 8.50705917302346158658e+37, PT ;  /* 0x7e8000000b00780b */ /* 0x000fe20003f44200 */
[----:B------:R-:W-:-:S12]  /*1760*/  @!P3 BRA `(.L_x_7) ;  /* 0x000000000014b947 */ /* 0x000fd80003800000 */
[----:B------:R-:W-:-:S13]  /*1770*/  FSETP.NAN.FTZ.AND P3, PT, |R2|, |R2|, PT ;  /* 0x400000020200720b */ /* 0x000fda0003f78200 */
[----:B------:R-:W-:Y:S01]  /*1780*/  @P3 FADD R0, R2, -0.3333333432674407959 ;  /* 0xbeaaaaab02003421 */ /* 0x000fe20000000000 */
[----:B------:R-:W-:Y:S06]  /*1790*/  @P3 BRA `(.L_x_7) ;  /* 0x0000000000083947 */ /* 0x000fec0003800000 */
[----:B------:R-:W-:-:S13]  /*17a0*/  FSETP.NEU.AND P3, PT, R15, +INF , PT ;  /* 0x7f8000000f00780b */ /* 0x000fda0003f6d000 */
[----:B------:R-:W-:-:S07]  /*17b0*/  @!P3 MOV R0, RZ ;  /* 0x000000ff0000b202 */ /* 0x000fce0000000f00 */
.L_x_7:
[----:B------:R-:W-:Y:S05]  /*17c0*/  BSYNC B0 ;  /* 0x0000000000007941 */ /* 0x000fea0003800000 */
.L_x_6:
[----:B------:R-:W-:Y:S01]  /*17d0*/  HFMA2.MMA R8, -RZ, RZ, 1.625, 0 ;  /* 0x3e800000ff087435 */ /* 0x000fe200000001ff */
[----:B------:R-:W-:Y:S01]  /*17e0*/  FSEL R6, R0, 1, P6 ;  /* 0x3f80000000067808 */ /* 0x000fe20003000000 */
[----:B------:R-:W-:Y:S01]  /*17f0*/  @P0 FMUL R3, R3, 0.25 ;  /* 0x3e80000003030820 */ /* 0x000fe20000400000 */
[C---:B------:R-:W-:Y:S01]  /*1800*/  FSETP.GEU.AND P3, PT, |R11|.reuse, 1.175494350822287508e-38, PT ;  /* 0x008000000b00780b */ /* 0x040fe20003f6e200 */
[----:B------:R-:W-:Y:S01]  /*1810*/  @P2 FMUL R11, R11, 0.25 ;  /* 0x3e8000000b0b2820 */ /* 0x000fe20000400000 */
[----:B------:R-:W-:Y:S01]  /*1820*/  FSETP.GT.AND P6, PT, |R6|, 8.50705917302346158658e+37, PT ;  /* 0x7e8000000600780b */ /* 0x000fe20003fc4200 */
[----:B------:R-:W-:Y:S01]  /*1830*/  @!P4 FMUL R3, R3, 16777216 ;  /* 0x4b8000000303c820 */ /* 0x000fe20000400000 */
[----:B------:R-:W1:Y:S01]  /*1840*/  MUFU.RCP R16, R16 ;  /* 0x0000001000107308 */ /* 0x000e620000001000 */
[----:B------:R-:W2:Y:S01]  /*1850*/  S2UR UR5, SR_CgaCtaId ;  /* 0x00000000000579c3 */ /* 0x000ea20000008800 */
[----:B------:R-:W-:Y:S01]  /*1860*/  UMOV UR4, 0x400 ;  /* 0x0000040000047882 */ /* 0x000fe20000000000 */
[----:B------:R-:W-:-:S02]  /*1870*/  FSEL R5, R8, 1, P5 ;  /* 0x3f80000008057808 */ /* 0x000fc40002800000 */
[----:B------:R-:W-:Y:S02]  /*1880*/  FSETP.GEU.AND P5, PT, |R6|, 1.175494350822287508e-38, PT ;  /* 0x008000000600780b */ /* 0x000fe40003fae200 */
[----:B------:R-:W-:Y:S01]  /*1890*/  FSEL R2, R8, 1, P0 ;  /* 0x3f80000008027808 */ /* 0x000fe20000000000 */
[----:B------:R-:W3:Y:S01]  /*18a0*/  MUFU.RCP R3, R3 ;  /* 0x0000000300037308 */ /* 0x000ee20000001000 */
[----:B------:R-:W-:Y:S01]  /*18b0*/  @!P3 FMUL R11, R11, 16777216 ;  /* 0x4b8000000b0bb820 */ /* 0x000fe20000400000 */
[----:B------:R-:W-:Y:S01]  /*18c0*/  @!P1 FMUL R5, R5, 16777216 ;  /* 0x4b80000005059820 */ /* 0x000fe20000400000 */
[----:B------:R-:W-:Y:S01]  /*18d0*/  @P6 FMUL R6, R6, 0.25 ;  /* 0x3e80000006066820 */ /* 0x000fe20000400000 */
[----:B------:R-:W-:Y:S01]  /*18e0*/  FSEL R4, R8, 1, P2 ;  /* 0x3f80000008047808 */ /* 0x000fe20001000000 */
[----:B------:R-:W-:Y:S01]  /*18f0*/  @!P4 FMUL R2, R2, 16777216 ;  /* 0x4b8000000202c820 */ /* 0x000fe20000400000 */
[C---:B------:R-:W-:Y:S01]  /*1900*/  LOP3.LUT P0, RZ, R23.reuse, 0x1f, RZ, 0xc0, !PT ;  /* 0x0000001f17ff7812 */ /* 0x040fe2000780c0ff */
[----:B-1----:R-:W-:Y:S01]  /*1910*/  FMUL R16, R16, R5 ;  /* 0x0000000510107220 */ /* 0x002fe20000400000 */
[----:B------:R-:W1:Y:S01]  /*1920*/  MUFU.RCP R11, R11 ;  /* 0x0000000b000b7308 */ /* 0x000e620000001000 */
[----:B------:R-:W-:Y:S01]  /*1930*/  FSEL R5, R8, 1, P6 ;  /* 0x3f80000008057808 */ /* 0x000fe20003000000 */
[----:B------:R-:W-:Y:S01]  /*1940*/  @!P5 FMUL R6, R6, 16777216 ;  /* 0x4b8000000606d820 */ /* 0x000fe20000400000 */
[----:B------:R-:W-:Y:S01]  /*1950*/  @!P3 FMUL R4, R4, 16777216 ;  /* 0x4b8000000404b820 */ /* 0x000fe20000400000 */
[----:B------:R-:W-:-:S02]  /*1960*/  ISETP.GE.AND P1, PT, R23, 0x2, PT ;  /* 0x000000021700780c */ /* 0x000fc40003f26270 */
[----:B------:R-:W-:Y:S01]  /*1970*/  @!P5 FMUL R5, R5, 16777216 ;  /* 0x4b8000000505d820 */ /* 0x000fe20000400000 */
[----:B---3--:R-:W-:Y:S01]  /*1980*/  FMUL R2, R3, R2 ;  /* 0x0000000203027220 */ /* 0x008fe20000400000 */
[----:B------:R-:W3:Y:S01]  /*1990*/  MUFU.RCP R6, R6 ;  /* 0x0000000600067308 */ /* 0x000ee20000001000 */
[----:B------:R-:W-:Y:S01]  /*19a0*/  FMUL R3, R16, R16 ;  /* 0x0000001010037220 */ /* 0x000fe20000400000 */
[----:B--2---:R-:W-:Y:S01]  /*19b0*/  UPRMT UR4, UR5, 0x654, UR4 ;  /* 0x0000065405047896 */ /* 0x004fe20008000004 */
[----:B------:R-:W-:Y:S02]  /*19c0*/  FMUL R2, R2, R2 ;  /* 0x0000000202027220 */ /* 0x000fe40000400000 */
[----:B-----5:R-:W-:Y:S01]  /*19d0*/  FFMA R3, R3, -0.5, R20 ;  /* 0xbf00000003037823 */ /* 0x020fe20000000014 */
[----:B-1----:R-:W-:Y:S01]  /*19e0*/  FMUL R11, R11, R4 ;  /* 0x000000040b0b7220 */ /* 0x002fe20000400000 */
[----:B------:R-:W-:-:S03]  /*19f0*/  FFMA R2, R2, -0.5, R21 ;  /* 0xbf00000002027823 */ /* 0x000fc60000000015 */
[----:B------:R-:W-:Y:S01]  /*1a00*/  FMUL R9, R11, R11 ;  /* 0x0000000b0b097220 */ /* 0x000fe20000400000 */
[----:B------:R-:W-:Y:S01]  /*1a10*/  FADD R2, R2, R3 ;  /* 0x0000000302027221 */ /* 0x000fe20000000000 */
[----:B---3--:R-:W-:Y:S02]  /*1a20*/  FMUL R6, R6, R5 ;  /* 0x0000000506067220 */ /* 0x008fe40000400000 */
[----:B------:R-:W-:Y:S02]  /*1a30*/  FFMA R9, R9, -0.5, R24 ;  /* 0xbf00000009097823 */ /* 0x000fe40000000018 */
[----:B------:R-:W-:Y:S02]  /*1a40*/  FMUL R6, R6, R6 ;  /* 0x0000000606067220 */ /* 0x000fe40000400000 */
[----:B------:R-:W-:Y:S02]  /*1a50*/  FADD R9, R2, R9 ;  /* 0x0000000902097221 */ /* 0x000fe40000000000 */
[----:B------:R-:W-:-:S04]  /*1a60*/  FFMA R6, R6, -0.5, R25 ;  /* 0xbf00000006067823 */ /* 0x000fc80000000019 */
[----:B------:R-:W-:-:S05]  /*1a70*/  FADD R6, R6, R9 ;  /* 0x0000000906067221 */ /* 0x000fca0000000000 */
[----:B------:R-:W1:Y:S02]  /*1a80*/  SHFL.BFLY PT, R3, R6, 0x10, 0x1f ;  /* 0x0e001f0006037f89 */ /* 0x000e6400000e0000 */
[----:B-1----:R-:W-:-:S05]  /*1a90*/  FADD R3, R6, R3 ;  /* 0x0000000306037221 */ /* 0x002fca0000000000 */
[----:B------:R-:W1:Y:S02]  /*1aa0*/  SHFL.BFLY PT, R2, R3, 0x8, 0x1f ;  /* 0x0d001f0003027f89 */ /* 0x000e6400000e0000 */
[----:B-1----:R-:W-:Y:S01]  /*1ab0*/  FADD R2, R3, R2 ;  /* 0x0000000203027221 */ /* 0x002fe20000000000 */
[----:B------:R-:W-:-:S04]  /*1ac0*/  SHF.R.U32.HI R3, RZ, 0x3, R23 ;  /* 0x00000003ff037819 */ /* 0x000fc80000011617 */
[----:B------:R-:W1:Y:S01]  /*1ad0*/  SHFL.BFLY PT, R5, R2, 0x4, 0x1f ;  /* 0x0c801f0002057f89 */ /* 0x000e6200000e0000 */
[----:B------:R-:W-:Y:S01]  /*1ae0*/  LOP3.LUT R3, R3, 0x4, RZ, 0xc0, !PT ;  /* 0x0000000403037812 */ /* 0x000fe200078ec0ff */
[----:B-1----:R-:W-:Y:S01]  /*1af0*/  FADD R5, R2, R5 ;  /* 0x0000000502057221 */ /* 0x002fe20000000000 */
[----:B------:R-:W-:-:S04]  /*1b00*/  LEA R2, R23, UR4, 0x2 ;  /* 0x0000000417027c11 */ /* 0x000fc8000f8e10ff */
[----:B------:R-:W1:Y:S02]  /*1b10*/  SHFL.BFLY PT, R4, R5, 0x2, 0x1f ;  /* 0x0c401f0005047f89 */ /* 0x000e6400000e0000 */
[----:B-1----:R-:W-:-:S05]  /*1b20*/  FADD R4, R5, R4 ;  /* 0x0000000405047221 */ /* 0x002fca0000000000 */
[----:B------:R-:W1:Y:S02]  /*1b30*/  SHFL.BFLY PT, R9, R4, 0x1, 0x1f ;  /* 0x0c201f0004097f89 */ /* 0x000e6400000e0000 */
[----:B-1----:R-:W-:Y:S01]  /*1b40*/  FADD R6, R4, R9 ;  /* 0x0000000904067221 */ /* 0x002fe20000000000 */
[----:B------:R-:W-:-:S04]  /*1b50*/  LOP3.LUT R4, R23, 0x1, RZ, 0xc0, !PT ;  /* 0x0000000117047812 */ /* 0x000fc800078ec0ff */
[----:B------:R-:W-:Y:S01]  /*1b60*/  @!P0 STS [R3+UR4], R6 ;  /* 0x0000000603008988 */ /* 0x000fe20008000804 */
[----:B------:R-:W-:Y:S01]  /*1b70*/  BAR.SYNC.DEFER_BLOCKING 0x0 ;  /* 0x0000000000007b1d */ /* 0x000fe20000010000 */
[----:B------:R-:W-:-:S04]  /*1b80*/  ISETP.NE.U32.AND P0, PT, R4, 0x1, PT ;  /* 0x000000010400780c */ /* 0x000fc80003f05070 */
[----:B------:R-:W-:Y:S01]  /*1b90*/  ISETP.LT.AND P0, PT, R23, 0x2, P0 ;  /* 0x000000021700780c */ /* 0x000fe20000701270 */
[----:B------:R-:W1:Y:S04]  /*1ba0*/  @!P1 LDS R0, [R2] ;  /* 0x0000000002009984 */ /* 0x000e680000000800 */
[----:B-1----:R-:W1:Y:S02]  /*1bb0*/  SHFL.BFLY PT, R5, R0, 0x1, 0x1f ;  /* 0x0c201f0000057f89 */ /* 0x002e6400000e0000 */
[----:B-1----:R-:W-:-:S06]  /*1bc0*/  FADD R5, R0, R5 ;  /* 0x0000000500057221 */ /* 0x002fcc0000000000 */
[----:B------:R1:W-:Y:S01]  /*1bd0*/  @P0 STS [R2], R5 ;  /* 0x0000000502000388 */ /* 0x0003e20000000800 */
[----:B------:R-:W-:Y:S01]  /*1be0*/  BAR.SYNC.DEFER_BLOCKING 0x0 ;  /* 0x0000000000007b1d */ /* 0x000fe20000010000 */
[----:B------:R-:W-:-:S05]  /*1bf0*/  ISETP.NE.AND P0, PT, R7, RZ, PT ;  /* 0x000000ff0700720c */ /* 0x000fca0003f05270 */
[----:B------:R-:W2:Y:S02]  /*1c00*/  LDS R4, [UR4] ;  /* 0x00000004ff047984 */ /* 0x000ea40008000800 */
[----:B------:R-:W-:Y:S06]  /*1c10*/  BAR.SYNC.DEFER_BLOCKING 0x0 ;  /* 0x0000000000007b1d */ /* 0x000fec0000010000 */
[----:B-1----:R-:W-:Y:S05]  /*1c20*/  @P0 EXIT ;  /* 0x000000000000094d */ /* 0x002fea0003800000 */
[----:B------:R-:W0:Y:S01]  /*1c30*/  LDC.64 R2, c[0x0][0x218] ;  /* 0x00008600ff027b82 */ /* 0x000e220000000a00 */
[----:B--2---:R-:W-:-:S05]  /*1c40*/  FMUL R5, R4, 0.015625 ;  /* 0x3c80000004057820 */ /* 0x004fca0000400000 */
[----:B0-----:R-:W-:Y:S01]  /*1c50*/  STG.E desc[UR6][R2.64], R5 ;  /* 0x0000000502007986 */ /* 0x001fe2000c101906 */
[----:B------:R-:W-:Y:S05]  /*1c60*/  EXIT ;  /* 0x000000000000794d */ /* 0x000fea0003800000 */
.L_x_8:
[----:B------:R-:W-:-:S00]  /*1c70*/  BRA `(.L_x_8) ;  /* 0xfffffffc00fc7947 */ /* 0x000fc0000383ffff */
[----:B------:R-:W-:-:S00]  /*1c80*/  NOP ;  /* 0x0000000000007918 */ /* 0x000fc00000000000 */
[----:B------:R-:W-:-:S00]  /*1c90*/  NOP ;  /* 0x0000000000007918 */ /* 0x000fc00000000000 */
[----:B------:R-:W-:-:S00]  /*1ca0*/  NOP ;  /* 0x0000000000007918 */ /* 0x000fc00000000000 */
[----:B------:R-:W-:-:S00]  /*1cb0*/  NOP ;  /* 0x0000000000007918 */ /* 0x000fc00000000000 */
[----:B------:R-:W-:-:S00]  /*1cc0*/  NOP ;  /* 0x0000000000007918 */ /* 0x000fc00000000000 */
[----:B------:R-:W-:-:S00]  /*1cd0*/  NOP ;  /* 0x0000000000007918 */ /* 0x000fc00000000000 */
[----:B------:R-:W-:-:S00]  /*1ce0*/  NOP ;  /* 0x0000000000007918 */ /* 0x000fc00000000000 */
[----:B------:R-:W-:-:S00]  /*1cf0*/  NOP ;  /* 0x0000000000007918 */ /* 0x000fc00000000000 */
.L_x_9:


//--------------------- .nv.global.init           --------------------------
	.section	.nv.global.init,"aw",@progbits
.nv.global.init:
	.type		_$_str,@object
	.size		_$_str,(.L_0 - _$_str)
_$_str:
        /*0000*/ 	.byte	0x5f, 0x5f, 0x43, 0x55, 0x44, 0x41, 0x5f, 0x46, 0x54, 0x5a, 0x00
.L_0:


//--------------------- .nv.shared.triton_per_fused_add_div_max_mean_mul_neg_pow_relu_sub_sum_6 --------------------------
	.section	.nv.shared.triton_per_fused_add_div_max_mean_mul_neg_pow_relu_sub_sum_6,"aw",@nobits
	.sectionflags	@""
	.align	16
	.zero		1024


//--------------------- .nv.constant0.triton_per_fused_add_div_max_mean_mul_neg_pow_relu_sub_sum_6 --------------------------
	.section	.nv.constant0.triton_per_fused_add_div_max_mean_mul_neg_pow_relu_sub_sum_6,"a",@progbits
	.sectionflags	@""
	.align	4
.nv.constant0.triton_per_fused_add_div_max_mean_mul_neg_pow_relu_sub_sum_6:
	.zero		564
